	.target	sm_90a

	.elftype	@"ET_EXEC"


//--------------------- .note.nv.tkinfo           --------------------------
	.section	.note.nv.tkinfo,"",@"SHT_NOTE"
	.sectionflags	@"SHF_NOTE_NV_TKINFO"
	.tkinfo
        /*0018*/ 	.word	0x00000002
        /*0030*/ 	.string	""
        /*0030*/ 	.string	"ptxas"
        /*0030*/ 	.string	"Cuda compilation tools, release 13.0, V13.0.88"
        /*0030*/ 	.string	"Build cuda_13.0.r13.0/compiler.36424714_0"
        /*0030*/ 	.string	"-arch sm_90a -m 64 "



//--------------------- .note.nv.cuinfo           --------------------------
	.section	.note.nv.cuinfo,"",@"SHT_NOTE"
	.sectionflags	@"SHF_NOTE_NV_CUINFO"
        /*0018*/ 	.short	0x0002
        /*001a*/ 	.short	0x005a
        /*001c*/ 	.short	0x0082
	.zero		2


//--------------------- .nv.info                  --------------------------
	.section	.nv.info,"",@"SHT_CUDA_INFO"
	.align	4


	//----- nvinfo : EIATTR_REGCOUNT
	.align		4
        /*0000*/ 	.byte	0x04, 0x2f
        /*0002*/ 	.short	(.L_12 - .L_11)
	.align		4
.L_11:
        /*0004*/ 	.word	index@(_ZN7cutlass13device_kernelINS_4gemm6kernel13GemmUniversalIN4cute5tupleIJiiiiEEENS1_10collective13CollectiveMmaINS1_37MainloopSm90TmaGmmaWarpSpecializedFP8ILi12ENS5_IJNS4_1CILi2EEENSA_ILi1EEESC_EEENS1_35KernelTmaWarpSpecializedCooperativeEEENS5_IJNSA_ILi256EEENSA_ILi32EEENSA_ILi64EEEEEENS_12float_e4m3_tENS5_IJlSC_lEEESK_SL_NS4_8TiledMMAINS4_8MMA_AtomIJNS4_4SM904GMMA30MMA_64x32x32_F32E4M3E4M3_SS_TNILNSP_7ScaleInE1ELSR_1EEEEEENS4_6LayoutISD_NS5_IJSC_NSA_ILi0EEESV_EEEEENS5_IJNS4_10UnderscoreESY_SY_EEEEENS4_13SM90_TMA_LOADENS4_14ComposedLayoutINS4_7SwizzleILi2ELi4ELi3EEENS4_18smem_ptr_flag_bitsILi8EEENSU_INS5_IJNSA_ILi8EEESI_EEENS5_IJSI_SC_EEEEEEEvNS4_8identityENS4_23SM90_TMA_LOAD_MULTICASTES1B_vS1C_EENS_8epilogue10collective6detail29Sm90TmaWarpSpecializedAdapterINS1G_15DefaultEpilogueISK_SL_SL_NS1F_6thread17LinearCombinationISK_Li1EffLNS1K_9ScaleType4KindE0ELNS_15FloatRoundStyleE2ESK_EENS1_15EpilogueDefaultEEEEEvvEEEEvNT_6ParamsE)
        /*0008*/ 	.word	0x000000a8


	//----- nvinfo : EIATTR_FRAME_SIZE
	.align		4
.L_12:
        /*000c*/ 	.byte	0x04, 0x11
        /*000e*/ 	.short	(.L_14 - .L_13)
	.align		4
.L_13:
        /*0010*/ 	.word	index@(_ZN7cutlass13device_kernelINS_4gemm6kernel13GemmUniversalIN4cute5tupleIJiiiiEEENS1_10collective13CollectiveMmaINS1_37MainloopSm90TmaGmmaWarpSpecializedFP8ILi12ENS5_IJNS4_1CILi2EEENSA_ILi1EEESC_EEENS1_35KernelTmaWarpSpecializedCooperativeEEENS5_IJNSA_ILi256EEENSA_ILi32EEENSA_ILi64EEEEEENS_12float_e4m3_tENS5_IJlSC_lEEESK_SL_NS4_8TiledMMAINS4_8MMA_AtomIJNS4_4SM904GMMA30MMA_64x32x32_F32E4M3E4M3_SS_TNILNSP_7ScaleInE1ELSR_1EEEEEENS4_6LayoutISD_NS5_IJSC_NSA_ILi0EEESV_EEEEENS5_IJNS4_10UnderscoreESY_SY_EEEEENS4_13SM90_TMA_LOADENS4_14ComposedLayoutINS4_7SwizzleILi2ELi4ELi3EEENS4_18smem_ptr_flag_bitsILi8EEENSU_INS5_IJNSA_ILi8EEESI_EEENS5_IJSI_SC_EEEEEEEvNS4_8identityENS4_23SM90_TMA_LOAD_MULTICASTES1B_vS1C_EENS_8epilogue10collective6detail29Sm90TmaWarpSpecializedAdapterINS1G_15DefaultEpilogueISK_SL_SL_NS1F_6thread17LinearCombinationISK_Li1EffLNS1K_9ScaleType4KindE0ELNS_15FloatRoundStyleE2ESK_EENS1_15EpilogueDefaultEEEEEvvEEEEvNT_6ParamsE)
        /*0014*/ 	.word	0x00000000


	//----- nvinfo : EIATTR_MIN_STACK_SIZE
	.align		4
.L_14:
        /*0018*/ 	.byte	0x04, 0x12
        /*001a*/ 	.short	(.L_16 - .L_15)
	.align		4
.L_15:
        /*001c*/ 	.word	index@(_ZN7cutlass13device_kernelINS_4gemm6kernel13GemmUniversalIN4cute5tupleIJiiiiEEENS1_10collective13CollectiveMmaINS1_37MainloopSm90TmaGmmaWarpSpecializedFP8ILi12ENS5_IJNS4_1CILi2EEENSA_ILi1EEESC_EEENS1_35KernelTmaWarpSpecializedCooperativeEEENS5_IJNSA_ILi256EEENSA_ILi32EEENSA_ILi64EEEEEENS_12float_e4m3_tENS5_IJlSC_lEEESK_SL_NS4_8TiledMMAINS4_8MMA_AtomIJNS4_4SM904GMMA30MMA_64x32x32_F32E4M3E4M3_SS_TNILNSP_7ScaleInE1ELSR_1EEEEEENS4_6LayoutISD_NS5_IJSC_NSA_ILi0EEESV_EEEEENS5_IJNS4_10UnderscoreESY_SY_EEEEENS4_13SM90_TMA_LOADENS4_14ComposedLayoutINS4_7SwizzleILi2ELi4ELi3EEENS4_18smem_ptr_flag_bitsILi8EEENSU_INS5_IJNSA_ILi8EEESI_EEENS5_IJSI_SC_EEEEEEEvNS4_8identityENS4_23SM90_TMA_LOAD_MULTICASTES1B_vS1C_EENS_8epilogue10collective6detail29Sm90TmaWarpSpecializedAdapterINS1G_15DefaultEpilogueISK_SL_SL_NS1F_6thread17LinearCombinationISK_Li1EffLNS1K_9ScaleType4KindE0ELNS_15FloatRoundStyleE2ESK_EENS1_15EpilogueDefaultEEEEEvvEEEEvNT_6ParamsE)
        /*0020*/ 	.word	0x00000000
.L_16:


//--------------------- .nv.compat                --------------------------
	.section	.nv.compat,"",@"SHT_CUDA_COMPAT_INFO"
	.align	4
        /*0000*/ 	.byte	0x02, 0x09, 0x01, 0x00, 0x02, 0x02, 0x04, 0x00, 0x02, 0x05, 0x05, 0x00, 0x03, 0x07, 0x01, 0x01
        /*0010*/ 	.byte	0x02, 0x03, 0x01, 0x00, 0x02, 0x06, 0x01, 0x00, 0x04, 0x0b, 0x08, 0x00, 0x00, 0x00, 0x00, 0x00
        /*0020*/ 	.byte	0x00, 0x00, 0x00, 0x00


//--------------------- .nv.info._ZN7cutlass13device_kernelINS_4gemm6kernel13GemmUniversalIN4cute5tupleIJiiiiEEENS1_10collective13CollectiveMmaINS1_37MainloopSm90TmaGmmaWarpSpecializedFP8ILi12ENS5_IJNS4_1CILi2EEENSA_ILi1EEESC_EEENS1_35KernelTmaWarpSpecializedCooperativeEEENS5_IJNSA_ILi256EEENSA_ILi32EEENSA_ILi64EEEEEENS_12float_e4m3_tENS5_IJlSC_lEEESK_SL_NS4_8TiledMMAINS4_8MMA_AtomIJNS4_4SM904GMMA30MMA_64x32x32_F32E4M3E4M3_SS_TNILNSP_7ScaleInE1ELSR_1EEEEEENS4_6LayoutISD_NS5_IJSC_NSA_ILi0EEESV_EEEEENS5_IJNS4_10UnderscoreESY_SY_EEEEENS4_13SM90_TMA_LOADENS4_14ComposedLayoutINS4_7SwizzleILi2ELi4ELi3EEENS4_18smem_ptr_flag_bitsILi8EEENSU_INS5_IJNSA_ILi8EEESI_EEENS5_IJSI_SC_EEEEEEEvNS4_8identityENS4_23SM90_TMA_LOAD_MULTICASTES1B_vS1C_EENS_8epilogue10collective6detail29Sm90TmaWarpSpecializedAdapterINS1G_15DefaultEpilogueISK_SL_SL_NS1F_6thread17LinearCombinationISK_Li1EffLNS1K_9ScaleType4KindE0ELNS_15FloatRoundStyleE2ESK_EENS1_15EpilogueDefaultEEEEEvvEEEEvNT_6ParamsE --------------------------
	.section	.nv.info._ZN7cutlass13device_kernelINS_4gemm6kernel13GemmUniversalIN4cute5tupleIJiiiiEEENS1_10collective13CollectiveMmaINS1_37MainloopSm90TmaGmmaWarpSpecializedFP8ILi12ENS5_IJNS4_1CILi2EEENSA_ILi1EEESC_EEENS1_35KernelTmaWarpSpecializedCooperativeEEENS5_IJNSA_ILi256EEENSA_ILi32EEENSA_ILi64EEEEEENS_12float_e4m3_tENS5_IJlSC_lEEESK_SL_NS4_8TiledMMAINS4_8MMA_AtomIJNS4_4SM904GMMA30MMA_64x32x32_F32E4M3E4M3_SS_TNILNSP_7ScaleInE1ELSR_1EEEEEENS4_6LayoutISD_NS5_IJSC_NSA_ILi0EEESV_EEEEENS5_IJNS4_10UnderscoreESY_SY_EEEEENS4_13SM90_TMA_LOADENS4_14ComposedLayoutINS4_7SwizzleILi2ELi4ELi3EEENS4_18smem_ptr_flag_bitsILi8EEENSU_INS5_IJNSA_ILi8EEESI_EEENS5_IJSI_SC_EEEEEEEvNS4_8identityENS4_23SM90_TMA_LOAD_MULTICASTES1B_vS1C_EENS_8epilogue10collective6detail29Sm90TmaWarpSpecializedAdapterINS1G_15DefaultEpilogueISK_SL_SL_NS1F_6thread17LinearCombinationISK_Li1EffLNS1K_9ScaleType4KindE0ELNS_15FloatRoundStyleE2ESK_EENS1_15EpilogueDefaultEEEEEvvEEEEvNT_6ParamsE,"",@"SHT_CUDA_INFO"
	.sectionflags	@""
	.align	4


	//----- nvinfo : EIATTR_CUDA_API_VERSION
	.align		4
        /*0000*/ 	.byte	0x04, 0x37
        /*0002*/ 	.short	(.L_18 - .L_17)
.L_17:
        /*0004*/ 	.word	0x00000082


	//----- nvinfo : EIATTR_KPARAM_INFO
	.align		4
.L_18:
        /*0008*/ 	.byte	0x04, 0x17
        /*000a*/ 	.short	(.L_20 - .L_19)
.L_19:
        /*000c*/ 	.word	0x00000000
        /*0010*/ 	.short	0x0000
        /*0012*/ 	.short	0x0070
        /*0014*/ 	.byte	0x00, 0xf0, 0x01, 0x10


	//----- nvinfo : EIATTR_SPARSE_MMA_MASK
	.align		4
.L_20:
        /*0018*/ 	.byte	0x03, 0x50
        /*001a*/ 	.short	0x0000


	//----- nvinfo : EIATTR_MAXREG_COUNT
	.align		4
        /*001c*/ 	.byte	0x03, 0x1b
        /*001e*/ 	.short	0x00a8


	//----- nvinfo : EIATTR_NUM_BARRIERS
	.align		4
        /*0020*/ 	.byte	0x02, 0x4c
        /*0022*/ 	.byte	0x01
	.zero		1


	//----- nvinfo : EIATTR_MERCURY_ISA_VERSION
	.align		4
        /*0024*/ 	.byte	0x03, 0x5f
        /*0026*/ 	.short	0x0101


	//----- nvinfo : EIATTR_INT_WARP_WIDE_INSTR_OFFSETS
	.align		4
        /*0028*/ 	.byte	0x04, 0x31
        /*002a*/ 	.short	(.L_22 - .L_21)


	//   ....[0]....
.L_21:
        /*002c*/ 	.word	0x000005a0


	//   ....[1]....
        /*0030*/ 	.word	0x000006d0


	//   ....[2]....
        /*0034*/ 	.word	0x000007b0


	//----- nvinfo : EIATTR_COOP_GROUP_MASK_REGIDS
	.align		4
.L_22:
        /*0038*/ 	.byte	0x04, 0x29
        /*003a*/ 	.short	(.L_24 - .L_23)


	//   ....[0]....
.L_23:
        /*003c*/ 	.word	0xffffffff


	//   ....[1]....
        /*0040*/ 	.word	0xffffffff


	//   ....[2]....
        /*0044*/ 	.word	0xffffffff


	//   ....[3]....
        /*0048*/ 	.word	0xffffffff


	//   ....[4]....
        /*004c*/ 	.word	0xffffffff


	//   ....[5]....
        /*0050*/ 	.word	0xffffffff


	//----- nvinfo : EIATTR_COOP_GROUP_INSTR_OFFSETS
	.align		4
.L_24:
        /*0054*/ 	.byte	0x04, 0x28
        /*0056*/ 	.short	(.L_26 - .L_25)


	//   ....[0]....
.L_25:
        /*0058*/ 	.word	0x00000060


	//   ....[1]....
        /*005c*/ 	.word	0x00000070


	//   ....[2]....
        /*0060*/ 	.word	0x00000130


	//   ....[3]....
        /*0064*/ 	.word	0x00000400


	//   ....[4]....
        /*0068*/ 	.word	0x00000920


	//   ....[5]....
        /*006c*/ 	.word	0x000013a0


	//----- nvinfo : EIATTR_REG_RECONFIG
	.align		4
.L_26:
        /*0070*/ 	.byte	0x01, 0x54
	.zero		2


	//----- nvinfo : EIATTR_MBARRIER_INSTR_OFFSETS
	.align		4
        /*0074*/ 	.byte	0x04, 0x39
        /*0076*/ 	.short	(.L_28 - .L_27)


	//   ....[0]....
.L_27:
        /*0078*/ 	.word	0x00000250
        /*007c*/ 	.word	0x000000ff
        /*0080*/ 	.word	0x00000000
        /*0084*/ 	.short	0x0100
        /*0086*/ 	.byte	0x08
	.zero		1


	//   ....[1]....
        /*0088*/ 	.word	0x00000260
        /*008c*/ 	.word	0x000000ff
        /*0090*/ 	.word	0x00000060
        /*0094*/ 	.short	0x0100
        /*0096*/ 	.byte	0x08
	.zero		1


	//   ....[2]....
        /*0098*/ 	.word	0x00000270
        /*009c*/ 	.word	0x000000ff
        /*00a0*/ 	.word	0x00000008
        /*00a4*/ 	.short	0x0100
        /*00a6*/ 	.byte	0x08
	.zero		1


	//   ....[3]....
        /*00a8*/ 	.word	0x00000280
        /*00ac*/ 	.word	0x000000ff
        /*00b0*/ 	.word	0x00000068
        /*00b4*/ 	.short	0x0100
        /*00b6*/ 	.byte	0x08
	.zero		1


	//   ....[4]....
        /*00b8*/ 	.word	0x00000290
        /*00bc*/ 	.word	0x000000ff
        /*00c0*/ 	.word	0x00000010
        /*00c4*/ 	.short	0x0100
        /*00c6*/ 	.byte	0x08
	.zero		1


	//   ....[5]....
        /*00c8*/ 	.word	0x000002a0
        /*00cc*/ 	.word	0x000000ff
        /*00d0*/ 	.word	0x00000070
        /*00d4*/ 	.short	0x0100
        /*00d6*/ 	.byte	0x08
	.zero		1


	//   ....[6]....
        /*00d8*/ 	.word	0x000002b0
        /*00dc*/ 	.word	0x000000ff
        /*00e0*/ 	.word	0x00000018
        /*00e4*/ 	.short	0x0100
        /*00e6*/ 	.byte	0x08
	.zero		1


	//   ....[7]....
        /*00e8*/ 	.word	0x000002c0
        /*00ec*/ 	.word	0x000000ff
        /*00f0*/ 	.word	0x00000078
        /*00f4*/ 	.short	0x0100
        /*00f6*/ 	.byte	0x08
	.zero		1


	//   ....[8]....
        /*00f8*/ 	.word	0x000002d0
        /*00fc*/ 	.word	0x000000ff
        /*0100*/ 	.word	0x00000020
        /*0104*/ 	.short	0x0100
        /*0106*/ 	.byte	0x08
	.zero		1


	//   ....[9]....
        /*0108*/ 	.word	0x000002e0
        /*010c*/ 	.word	0x000000ff
        /*0110*/ 	.word	0x00000080
        /*0114*/ 	.short	0x0100
        /*0116*/ 	.byte	0x08
	.zero		1


	//   ....[10]....
        /*0118*/ 	.word	0x000002f0
        /*011c*/ 	.word	0x000000ff
        /*0120*/ 	.word	0x00000028
        /*0124*/ 	.short	0x0100
        /*0126*/ 	.byte	0x08
	.zero		1


	//   ....[11]....
        /*0128*/ 	.word	0x00000300
        /*012c*/ 	.word	0x000000ff
        /*0130*/ 	.word	0x00000088
        /*0134*/ 	.short	0x0100
        /*0136*/ 	.byte	0x08
	.zero		1


	//   ....[12]....
        /*0138*/ 	.word	0x00000310
        /*013c*/ 	.word	0x000000ff
        /*0140*/ 	.word	0x00000030
        /*0144*/ 	.short	0x0100
        /*0146*/ 	.byte	0x08
	.zero		1


	//   ....[13]....
        /*0148*/ 	.word	0x00000320
        /*014c*/ 	.word	0x000000ff
        /*0150*/ 	.word	0x00000090
        /*0154*/ 	.short	0x0100
        /*0156*/ 	.byte	0x08
	.zero		1


	//   ....[14]....
        /*0158*/ 	.word	0x00000330
        /*015c*/ 	.word	0x000000ff
        /*0160*/ 	.word	0x00000038
        /*0164*/ 	.short	0x0100
        /*0166*/ 	.byte	0x08
	.zero		1


	//   ....[15]....
        /*0168*/ 	.word	0x00000340
        /*016c*/ 	.word	0x000000ff
        /*0170*/ 	.word	0x00000098
        /*0174*/ 	.short	0x0100
        /*0176*/ 	.byte	0x08
	.zero		1


	//   ....[16]....
        /*0178*/ 	.word	0x00000350
        /*017c*/ 	.word	0x000000ff
        /*0180*/ 	.word	0x00000040
        /*0184*/ 	.short	0x0100
        /*0186*/ 	.byte	0x08
	.zero		1


	//   ....[17]....
        /*0188*/ 	.word	0x00000360
        /*018c*/ 	.word	0x000000ff
        /*0190*/ 	.word	0x000000a0
        /*0194*/ 	.short	0x0100
        /*0196*/ 	.byte	0x08
	.zero		1


	//   ....[18]....
        /*0198*/ 	.word	0x00000370
        /*019c*/ 	.word	0x000000ff
        /*01a0*/ 	.word	0x00000048
        /*01a4*/ 	.short	0x0100
        /*01a6*/ 	.byte	0x08
	.zero		1


	//   ....[19]....
        /*01a8*/ 	.word	0x00000380
        /*01ac*/ 	.word	0x000000ff
        /*01b0*/ 	.word	0x000000a8
        /*01b4*/ 	.short	0x0100
        /*01b6*/ 	.byte	0x08
	.zero		1


	//   ....[20]....
        /*01b8*/ 	.word	0x00000390
        /*01bc*/ 	.word	0x000000ff
        /*01c0*/ 	.word	0x00000050
        /*01c4*/ 	.short	0x0100
        /*01c6*/ 	.byte	0x08
	.zero		1


	//   ....[21]....
        /*01c8*/ 	.word	0x000003a0
        /*01cc*/ 	.word	0x000000ff
        /*01d0*/ 	.word	0x000000b0
        /*01d4*/ 	.short	0x0100
        /*01d6*/ 	.byte	0x08
	.zero		1


	//   ....[22]....
        /*01d8*/ 	.word	0x000003b0
        /*01dc*/ 	.word	0x000000ff
        /*01e0*/ 	.word	0x00000058
        /*01e4*/ 	.short	0x0100
        /*01e6*/ 	.byte	0x08
	.zero		1


	//   ....[23]....
        /*01e8*/ 	.word	0x000003c0
        /*01ec*/ 	.word	0x000000ff
        /*01f0*/ 	.word	0x000000b8
        /*01f4*/ 	.short	0x0100
        /*01f6*/ 	.byte	0x08
	.zero		1


	//   ....[24]....
        /*01f8*/ 	.word	0x00000830
        /*01fc*/ 	.word	0x000000ff
        /*0200*/ 	.word	0x000000d0
        /*0204*/ 	.short	0x0100
        /*0206*/ 	.byte	0x06
	.zero		1


	//   ....[25]....
        /*0208*/ 	.word	0x000008c0
        /*020c*/ 	.word	0x000000ff
        /*0210*/ 	.word	0x000000d8
        /*0214*/ 	.short	0x0100
        /*0216*/ 	.byte	0x06
	.zero		1


	//   ....[26]....
        /*0218*/ 	.word	0x000016d0
        /*021c*/ 	.word	0x000000ff
        /*0220*/ 	.word	0x00000000
        /*0224*/ 	.short	0x010a
        /*0226*/ 	.byte	0x06
	.zero		1


	//   ....[27]....
        /*0228*/ 	.word	0x00001710
        /*022c*/ 	.word	0x000000ff
        /*0230*/ 	.word	0x00000000
        /*0234*/ 	.short	0x010a
        /*0236*/ 	.byte	0x06
	.zero		1


	//   ....[28]....
        /*0238*/ 	.word	0x00001de0
        /*023c*/ 	.word	0x000000ff
        /*0240*/ 	.word	0x00000000
        /*0244*/ 	.short	0x010a
        /*0246*/ 	.byte	0x0c
	.zero		1


	//   ....[29]....
        /*0248*/ 	.word	0x00001e20
        /*024c*/ 	.word	0x000000ff
        /*0250*/ 	.word	0x00000000
        /*0254*/ 	.short	0x010a
        /*0256*/ 	.byte	0x0c
	.zero		1


	//   ....[30]....
        /*0258*/ 	.word	0x000022f0
        /*025c*/ 	.word	0x0000000a
        /*0260*/ 	.word	0x00000000
        /*0264*/ 	.short	0x0101
        /*0266*/ 	.byte	0x3f
	.zero		1


	//   ....[31]....
        /*0268*/ 	.word	0x00002790
        /*026c*/ 	.word	0x00000008
        /*0270*/ 	.word	0x00000000
        /*0274*/ 	.short	0x0101
        /*0276*/ 	.byte	0x3f
	.zero		1


	//   ....[32]....
        /*0278*/ 	.word	0x00006020
        /*027c*/ 	.word	0x00000015
        /*0280*/ 	.word	0x00000060
        /*0284*/ 	.short	0x010a
        /*0286*/ 	.byte	0x3f
	.zero		1


	//   ....[33]....
        /*0288*/ 	.word	0x000063a0
        /*028c*/ 	.word	0x00000008
        /*0290*/ 	.word	0x000000d8
        /*0294*/ 	.short	0x0101
        /*0296*/ 	.byte	0x3f
	.zero		1


	//   ....[34]....
        /*0298*/ 	.word	0x00006ad0
        /*029c*/ 	.word	0x00000007
        /*02a0*/ 	.word	0x00000000
        /*02a4*/ 	.short	0x010a
        /*02a6*/ 	.byte	0x3f
	.zero		1


	//   ....[35]....
        /*02a8*/ 	.word	0x00006b50
        /*02ac*/ 	.word	0x00000008
        /*02b0*/ 	.word	0x00000000
        /*02b4*/ 	.short	0x010a
        /*02b6*/ 	.byte	0x3f
	.zero		1


	//   ....[36]....
        /*02b8*/ 	.word	0x00006be0
        /*02bc*/ 	.word	0x00000009
        /*02c0*/ 	.word	0x00000000
        /*02c4*/ 	.short	0x010a
        /*02c6*/ 	.byte	0x3f
	.zero		1


	//   ....[37]....
        /*02c8*/ 	.word	0x00006c70
        /*02cc*/ 	.word	0x00000008
        /*02d0*/ 	.word	0x00000000
        /*02d4*/ 	.short	0x010a
        /*02d6*/ 	.byte	0x3f
	.zero		1


	//   ....[38]....
        /*02d8*/ 	.word	0x00006d00
        /*02dc*/ 	.word	0x00000009
        /*02e0*/ 	.word	0x00000000
        /*02e4*/ 	.short	0x010a
        /*02e6*/ 	.byte	0x3f
	.zero		1


	//   ....[39]....
        /*02e8*/ 	.word	0x00006d90
        /*02ec*/ 	.word	0x00000008
        /*02f0*/ 	.word	0x00000000
        /*02f4*/ 	.short	0x010a
        /*02f6*/ 	.byte	0x3f
	.zero		1


	//   ....[40]....
        /*02f8*/ 	.word	0x00006e20
        /*02fc*/ 	.word	0x00000009
        /*0300*/ 	.word	0x00000000
        /*0304*/ 	.short	0x010a
        /*0306*/ 	.byte	0x3f
	.zero		1


	//   ....[41]....
        /*0308*/ 	.word	0x00006eb0
        /*030c*/ 	.word	0x00000008
        /*0310*/ 	.word	0x00000000
        /*0314*/ 	.short	0x010a
        /*0316*/ 	.byte	0x3f
	.zero		1


	//   ....[42]....
        /*0318*/ 	.word	0x00006f40
        /*031c*/ 	.word	0x00000009
        /*0320*/ 	.word	0x00000000
        /*0324*/ 	.short	0x010a
        /*0326*/ 	.byte	0x3f
	.zero		1


	//   ....[43]....
        /*0328*/ 	.word	0x00006fd0
        /*032c*/ 	.word	0x00000008
        /*0330*/ 	.word	0x00000000
        /*0334*/ 	.short	0x010a
        /*0336*/ 	.byte	0x3f
	.zero		1


	//   ....[44]....
        /*0338*/ 	.word	0x00007060
        /*033c*/ 	.word	0x0000000b
        /*0340*/ 	.word	0x00000000
        /*0344*/ 	.short	0x010a
        /*0346*/ 	.byte	0x3f
	.zero		1


	//   ....[45]....
        /*0348*/ 	.word	0x000070f0
        /*034c*/ 	.word	0x00000003
        /*0350*/ 	.word	0x00000000
        /*0354*/ 	.short	0x010a
        /*0356*/ 	.byte	0x3f
	.zero		1


	//   ....[46]....
        /*0358*/ 	.word	0x00007160
        /*035c*/ 	.word	0x00000009
        /*0360*/ 	.word	0x00000000
        /*0364*/ 	.short	0x010a
        /*0366*/ 	.byte	0x3f
	.zero		1


	//   ....[47]....
        /*0368*/ 	.word	0x000071c0
        /*036c*/ 	.word	0x0000000b
        /*0370*/ 	.word	0x00000000
        /*0374*/ 	.short	0x010a
        /*0376*/ 	.byte	0x3f
	.zero		1


	//   ....[48]....
        /*0378*/ 	.word	0x00007290
        /*037c*/ 	.word	0x00000015
        /*0380*/ 	.word	0x00000060
        /*0384*/ 	.short	0x010a
        /*0386*/ 	.byte	0x3f
	.zero		1


	//   ....[49]....
        /*0388*/ 	.word	0x00007360
        /*038c*/ 	.word	0x00000007
        /*0390*/ 	.word	0x00000000
        /*0394*/ 	.short	0x010a
        /*0396*/ 	.byte	0x3f
	.zero		1


	//   ....[50]....
        /*0398*/ 	.word	0x000073b0
        /*039c*/ 	.word	0x00000008
        /*03a0*/ 	.word	0x00000000
        /*03a4*/ 	.short	0x010a
        /*03a6*/ 	.byte	0x3f
	.zero		1


	//   ....[51]....
        /*03a8*/ 	.word	0x00007400
        /*03ac*/ 	.word	0x00000009
        /*03b0*/ 	.word	0x00000000
        /*03b4*/ 	.short	0x010a
        /*03b6*/ 	.byte	0x3f
	.zero		1


	//   ....[52]....
        /*03b8*/ 	.word	0x00007450
        /*03bc*/ 	.word	0x00000008
        /*03c0*/ 	.word	0x00000000
        /*03c4*/ 	.short	0x010a
        /*03c6*/ 	.byte	0x3f
	.zero		1


	//   ....[53]....
        /*03c8*/ 	.word	0x000074a0
        /*03cc*/ 	.word	0x00000009
        /*03d0*/ 	.word	0x00000000
        /*03d4*/ 	.short	0x010a
        /*03d6*/ 	.byte	0x3f
	.zero		1


	//   ....[54]....
        /*03d8*/ 	.word	0x000074f0
        /*03dc*/ 	.word	0x00000008
        /*03e0*/ 	.word	0x00000000
        /*03e4*/ 	.short	0x010a
        /*03e6*/ 	.byte	0x3f
	.zero		1


	//   ....[55]....
        /*03e8*/ 	.word	0x00007540
        /*03ec*/ 	.word	0x00000009
        /*03f0*/ 	.word	0x00000000
        /*03f4*/ 	.short	0x010a
        /*03f6*/ 	.byte	0x3f
	.zero		1


	//   ....[56]....
        /*03f8*/ 	.word	0x00007590
        /*03fc*/ 	.word	0x00000008
        /*0400*/ 	.word	0x00000000
        /*0404*/ 	.short	0x010a
        /*0406*/ 	.byte	0x3f
	.zero		1


	//   ....[57]....
        /*0408*/ 	.word	0x000075e0
        /*040c*/ 	.word	0x00000009
        /*0410*/ 	.word	0x00000000
        /*0414*/ 	.short	0x010a
        /*0416*/ 	.byte	0x3f
	.zero		1


	//   ....[58]....
        /*0418*/ 	.word	0x00007630
        /*041c*/ 	.word	0x00000008
        /*0420*/ 	.word	0x00000000
        /*0424*/ 	.short	0x010a
        /*0426*/ 	.byte	0x3f
	.zero		1


	//   ....[59]....
        /*0428*/ 	.word	0x00007680
        /*042c*/ 	.word	0x0000000b
        /*0430*/ 	.word	0x00000000
        /*0434*/ 	.short	0x010a
        /*0436*/ 	.byte	0x3f
	.zero		1


	//----- nvinfo : EIATTR_NUM_MBARRIERS
	.align		4
.L_28:
        /*0438*/ 	.byte	0x03, 0x38
        /*043a*/ 	.short	0x001a


	//----- nvinfo : EIATTR_EXIT_INSTR_OFFSETS
	.align		4
        /*043c*/ 	.byte	0x04, 0x1c
        /*043e*/ 	.short	(.L_30 - .L_29)


	//   ....[0]....
.L_29:
        /*0440*/ 	.word	0x00000a80


	//   ....[1]....
        /*0444*/ 	.word	0x00001270


	//   ....[2]....
        /*0448*/ 	.word	0x00005730


	//   ....[3]....
        /*044c*/ 	.word	0x00005c90


	//   ....[4]....
        /*0450*/ 	.word	0x00007140


	//----- nvinfo : EIATTR_MAX_THREADS
	.align		4
.L_30:
        /*0454*/ 	.byte	0x04, 0x05
        /*0456*/ 	.short	(.L_32 - .L_31)
.L_31:
        /*0458*/ 	.word	0x00000180
        /*045c*/ 	.word	0x00000001
        /*0460*/ 	.word	0x00000001


	//----- nvinfo : EIATTR_CRS_STACK_SIZE
	.align		4
.L_32:
        /*0464*/ 	.byte	0x04, 0x1e
        /*0466*/ 	.short	(.L_34 - .L_33)
.L_33:
        /*0468*/ 	.word	0x00000000


	//----- nvinfo : EIATTR_CBANK_PARAM_SIZE
	.align		4
.L_34:
        /*046c*/ 	.byte	0x03, 0x19
        /*046e*/ 	.short	0x0470


	//----- nvinfo : EIATTR_PARAM_CBANK
	.align		4
        /*0470*/ 	.byte	0x04, 0x0a
        /*0472*/ 	.short	(.L_36 - .L_35)
	.align		4
.L_35:
        /*0474*/ 	.word	index@(.nv.constant0._ZN7cutlass13device_kernelINS_4gemm6kernel13GemmUniversalIN4cute5tupleIJiiiiEEENS1_10collective13CollectiveMmaINS1_37MainloopSm90TmaGmmaWarpSpecializedFP8ILi12ENS5_IJNS4_1CILi2EEENSA_ILi1EEESC_EEENS1_35KernelTmaWarpSpecializedCooperativeEEENS5_IJNSA_ILi256EEENSA_ILi32EEENSA_ILi64EEEEEENS_12float_e4m3_tENS5_IJlSC_lEEESK_SL_NS4_8TiledMMAINS4_8MMA_AtomIJNS4_4SM904GMMA30MMA_64x32x32_F32E4M3E4M3_SS_TNILNSP_7ScaleInE1ELSR_1EEEEEENS4_6LayoutISD_NS5_IJSC_NSA_ILi0EEESV_EEEEENS5_IJNS4_10UnderscoreESY_SY_EEEEENS4_13SM90_TMA_LOADENS4_14ComposedLayoutINS4_7SwizzleILi2ELi4ELi3EEENS4_18smem_ptr_flag_bitsILi8EEENSU_INS5_IJNSA_ILi8EEESI_EEENS5_IJSI_SC_EEEEEEEvNS4_8identityENS4_23SM90_TMA_LOAD_MULTICASTES1B_vS1C_EENS_8epilogue10collective6detail29Sm90TmaWarpSpecializedAdapterINS1G_15DefaultEpilogueISK_SL_SL_NS1F_6thread17LinearCombinationISK_Li1EffLNS1K_9ScaleType4KindE0ELNS_15FloatRoundStyleE2ESK_EENS1_15EpilogueDefaultEEEEEvvEEEEvNT_6ParamsE)
        /*0478*/ 	.short	0x0210
        /*047a*/ 	.short	0x0470


	//----- nvinfo : EIATTR_SW_WAR
	.align		4
.L_36:
        /*047c*/ 	.byte	0x04, 0x36
        /*047e*/ 	.short	(.L_38 - .L_37)
.L_37:
        /*0480*/ 	.word	0x00000008
.L_38:


//--------------------- .nv.callgraph             --------------------------
	.section	.nv.callgraph,"",@"SHT_CUDA_CALLGRAPH"
	.align	4
	.sectionentsize	8
	.align		4
        /*0000*/ 	.word	0x00000000
	.align		4
        /*0004*/ 	.word	0xffffffff
	.align		4
        /*0008*/ 	.word	0x00000000
	.align		4
        /*000c*/ 	.word	0xfffffffe
	.align		4
        /*0010*/ 	.word	0x00000000
	.align		4
        /*0014*/ 	.word	0xfffffffd
	.align		4
        /*0018*/ 	.word	0x00000000
	.align		4
        /*001c*/ 	.word	0xfffffffc


//--------------------- .nv.constant4             --------------------------
	.section	.nv.constant4,"a",@progbits
	.align	8
	.align		8
.nv.constant4:
        /*0000*/ 	.dword	_ZN39_INTERNAL_9fdd12db_4_k_cu_8139549d_42664cuda3std3__45__cpo5beginE
	.align		8
        /*0008*/ 	.dword	_ZN39_INTERNAL_9fdd12db_4_k_cu_8139549d_42664cuda3std3__45__cpo3endE
	.align		8
        /*0010*/ 	.dword	_ZN39_INTERNAL_9fdd12db_4_k_cu_8139549d_42664cuda3std3__45__cpo6cbeginE
	.align		8
        /*0018*/ 	.dword	_ZN39_INTERNAL_9fdd12db_4_k_cu_8139549d_42664cuda3std3__45__cpo4cendE
	.align		8
        /*0020*/ 	.dword	_ZN39_INTERNAL_9fdd12db_4_k_cu_8139549d_42664cuda3std3__441_GLOBAL__N__9fdd12db_4_k_cu_8139549d_42666ignoreE
	.align		8
        /*0028*/ 	.dword	_ZN39_INTERNAL_9fdd12db_4_k_cu_8139549d_42664cuda3std3__419piecewise_constructE
	.align		8
        /*0030*/ 	.dword	_ZN39_INTERNAL_9fdd12db_4_k_cu_8139549d_42664cuda3std3__48in_placeE
	.align		8
        /*0038*/ 	.dword	_ZN39_INTERNAL_9fdd12db_4_k_cu_8139549d_42664cuda3std6ranges3__45__cpo4swapE
	.align		8
        /*0040*/ 	.dword	_ZN39_INTERNAL_9fdd12db_4_k_cu_8139549d_42664cuda3std6ranges3__45__cpo9iter_moveE
	.align		8
        /*0048*/ 	.dword	_ZN39_INTERNAL_9fdd12db_4_k_cu_8139549d_42664cute7productE
	.align		8
        /*0050*/ 	.dword	_ZN39_INTERNAL_9fdd12db_4_k_cu_8139549d_42664cute1_E


//--------------------- .text._ZN7cutlass13device_kernelINS_4gemm6kernel13GemmUniversalIN4cute5tupleIJiiiiEEENS1_10collective13CollectiveMmaINS1_37MainloopSm90TmaGmmaWarpSpecializedFP8ILi12ENS5_IJNS4_1CILi2EEENSA_ILi1EEESC_EEENS1_35KernelTmaWarpSpecializedCooperativeEEENS5_IJNSA_ILi256EEENSA_ILi32EEENSA_ILi64EEEEEENS_12float_e4m3_tENS5_IJlSC_lEEESK_SL_NS4_8TiledMMAINS4_8MMA_AtomIJNS4_4SM904GMMA30MMA_64x32x32_F32E4M3E4M3_SS_TNILNSP_7ScaleInE1ELSR_1EEEEEENS4_6LayoutISD_NS5_IJSC_NSA_ILi0EEESV_EEEEENS5_IJNS4_10UnderscoreESY_SY_EEEEENS4_13SM90_TMA_LOADENS4_14ComposedLayoutINS4_7SwizzleILi2ELi4ELi3EEENS4_18smem_ptr_flag_bitsILi8EEENSU_INS5_IJNSA_ILi8EEESI_EEENS5_IJSI_SC_EEEEEEEvNS4_8identityENS4_23SM90_TMA_LOAD_MULTICASTES1B_vS1C_EENS_8epilogue10collective6detail29Sm90TmaWarpSpecializedAdapterINS1G_15DefaultEpilogueISK_SL_SL_NS1F_6thread17LinearCombinationISK_Li1EffLNS1K_9ScaleType4KindE0ELNS_15FloatRoundStyleE2ESK_EENS1_15EpilogueDefaultEEEEEvvEEEEvNT_6ParamsE --------------------------
	.section	.text._ZN7cutlass13device_kernelINS_4gemm6kernel13GemmUniversalIN4cute5tupleIJiiiiEEENS1_10collective13CollectiveMmaINS1_37MainloopSm90TmaGmmaWarpSpecializedFP8ILi12ENS5_IJNS4_1CILi2EEENSA_ILi1EEESC_EEENS1_35KernelTmaWarpSpecializedCooperativeEEENS5_IJNSA_ILi256EEENSA_ILi32EEENSA_ILi64EEEEEENS_12float_e4m3_tENS5_IJlSC_lEEESK_SL_NS4_8TiledMMAINS4_8MMA_AtomIJNS4_4SM904GMMA30MMA_64x32x32_F32E4M3E4M3_SS_TNILNSP_7ScaleInE1ELSR_1EEEEEENS4_6LayoutISD_NS5_IJSC_NSA_ILi0EEESV_EEEEENS5_IJNS4_10UnderscoreESY_SY_EEEEENS4_13SM90_TMA_LOADENS4_14ComposedLayoutINS4_7SwizzleILi2ELi4ELi3EEENS4_18smem_ptr_flag_bitsILi8EEENSU_INS5_IJNSA_ILi8EEESI_EEENS5_IJSI_SC_EEEEEEEvNS4_8identityENS4_23SM90_TMA_LOAD_MULTICASTES1B_vS1C_EENS_8epilogue10collective6detail29Sm90TmaWarpSpecializedAdapterINS1G_15DefaultEpilogueISK_SL_SL_NS1F_6thread17LinearCombinationISK_Li1EffLNS1K_9ScaleType4KindE0ELNS_15FloatRoundStyleE2ESK_EENS1_15EpilogueDefaultEEEEEvvEEEEvNT_6ParamsE,"ax",@progbits
	.align	128
.text._ZN7cutlass13device_kernelINS_4gemm6kernel13GemmUniversalIN4cute5tupleIJiiiiEEENS1_10collective13CollectiveMmaINS1_37MainloopSm90TmaGmmaWarpSpecializedFP8ILi12ENS5_IJNS4_1CILi2EEENSA_ILi1EEESC_EEENS1_35KernelTmaWarpSpecializedCooperativeEEENS5_IJNSA_ILi256EEENSA_ILi32EEENSA_ILi64EEEEEENS_12float_e4m3_tENS5_IJlSC_lEEESK_SL_NS4_8TiledMMAINS4_8MMA_AtomIJNS4_4SM904GMMA30MMA_64x32x32_F32E4M3E4M3_SS_TNILNSP_7ScaleInE1ELSR_1EEEEEENS4_6LayoutISD_NS5_IJSC_NSA_ILi0EEESV_EEEEENS5_IJNS4_10UnderscoreESY_SY_EEEEENS4_13SM90_TMA_LOADENS4_14ComposedLayoutINS4_7SwizzleILi2ELi4ELi3EEENS4_18smem_ptr_flag_bitsILi8EEENSU_INS5_IJNSA_ILi8EEESI_EEENS5_IJSI_SC_EEEEEEEvNS4_8identityENS4_23SM90_TMA_LOAD_MULTICASTES1B_vS1C_EENS_8epilogue10collective6detail29Sm90TmaWarpSpecializedAdapterINS1G_15DefaultEpilogueISK_SL_SL_NS1F_6thread17LinearCombinationISK_Li1EffLNS1K_9ScaleType4KindE0ELNS_15FloatRoundStyleE2ESK_EENS1_15EpilogueDefaultEEEEEvvEEEEvNT_6ParamsE:
        .type           _ZN7cutlass13device_kernelINS_4gemm6kernel13GemmUniversalIN4cute5tupleIJiiiiEEENS1_10collective13CollectiveMmaINS1_37MainloopSm90TmaGmmaWarpSpecializedFP8ILi12ENS5_IJNS4_1CILi2EEENSA_ILi1EEESC_EEENS1_35KernelTmaWarpSpecializedCooperativeEEENS5_IJNSA_ILi256EEENSA_ILi32EEENSA_ILi64EEEEEENS_12float_e4m3_tENS5_IJlSC_lEEESK_SL_NS4_8TiledMMAINS4_8MMA_AtomIJNS4_4SM904GMMA30MMA_64x32x32_F32E4M3E4M3_SS_TNILNSP_7ScaleInE1ELSR_1EEEEEENS4_6LayoutISD_NS5_IJSC_NSA_ILi0EEESV_EEEEENS5_IJNS4_10UnderscoreESY_SY_EEEEENS4_13SM90_TMA_LOADENS4_14ComposedLayoutINS4_7SwizzleILi2ELi4ELi3EEENS4_18smem_ptr_flag_bitsILi8EEENSU_INS5_IJNSA_ILi8EEESI_EEENS5_IJSI_SC_EEEEEEEvNS4_8identityENS4_23SM90_TMA_LOAD_MULTICASTES1B_vS1C_EENS_8epilogue10collective6detail29Sm90TmaWarpSpecializedAdapterINS1G_15DefaultEpilogueISK_SL_SL_NS1F_6thread17LinearCombinationISK_Li1EffLNS1K_9ScaleType4KindE0ELNS_15FloatRoundStyleE2ESK_EENS1_15EpilogueDefaultEEEEEvvEEEEvNT_6ParamsE,@function
        .size           _ZN7cutlass13device_kernelINS_4gemm6kernel13GemmUniversalIN4cute5tupleIJiiiiEEENS1_10collective13CollectiveMmaINS1_37MainloopSm90TmaGmmaWarpSpecializedFP8ILi12ENS5_IJNS4_1CILi2EEENSA_ILi1EEESC_EEENS1_35KernelTmaWarpSpecializedCooperativeEEENS5_IJNSA_ILi256EEENSA_ILi32EEENSA_ILi64EEEEEENS_12float_e4m3_tENS5_IJlSC_lEEESK_SL_NS4_8TiledMMAINS4_8MMA_AtomIJNS4_4SM904GMMA30MMA_64x32x32_F32E4M3E4M3_SS_TNILNSP_7ScaleInE1ELSR_1EEEEEENS4_6LayoutISD_NS5_IJSC_NSA_ILi0EEESV_EEEEENS5_IJNS4_10UnderscoreESY_SY_EEEEENS4_13SM90_TMA_LOADENS4_14ComposedLayoutINS4_7SwizzleILi2ELi4ELi3EEENS4_18smem_ptr_flag_bitsILi8EEENSU_INS5_IJNSA_ILi8EEESI_EEENS5_IJSI_SC_EEEEEEEvNS4_8identityENS4_23SM90_TMA_LOAD_MULTICASTES1B_vS1C_EENS_8epilogue10collective6detail29Sm90TmaWarpSpecializedAdapterINS1G_15DefaultEpilogueISK_SL_SL_NS1F_6thread17LinearCombinationISK_Li1EffLNS1K_9ScaleType4KindE0ELNS_15FloatRoundStyleE2ESK_EENS1_15EpilogueDefaultEEEEEvvEEEEvNT_6ParamsE,(.L_x_159 - _ZN7cutlass13device_kernelINS_4gemm6kernel13GemmUniversalIN4cute5tupleIJiiiiEEENS1_10collective13CollectiveMmaINS1_37MainloopSm90TmaGmmaWarpSpecializedFP8ILi12ENS5_IJNS4_1CILi2EEENSA_ILi1EEESC_EEENS1_35KernelTmaWarpSpecializedCooperativeEEENS5_IJNSA_ILi256EEENSA_ILi32EEENSA_ILi64EEEEEENS_12float_e4m3_tENS5_IJlSC_lEEESK_SL_NS4_8TiledMMAINS4_8MMA_AtomIJNS4_4SM904GMMA30MMA_64x32x32_F32E4M3E4M3_SS_TNILNSP_7ScaleInE1ELSR_1EEEEEENS4_6LayoutISD_NS5_IJSC_NSA_ILi0EEESV_EEEEENS5_IJNS4_10UnderscoreESY_SY_EEEEENS4_13SM90_TMA_LOADENS4_14ComposedLayoutINS4_7SwizzleILi2ELi4ELi3EEENS4_18smem_ptr_flag_bitsILi8EEENSU_INS5_IJNSA_ILi8EEESI_EEENS5_IJSI_SC_EEEEEEEvNS4_8identityENS4_23SM90_TMA_LOAD_MULTICASTES1B_vS1C_EENS_8epilogue10collective6detail29Sm90TmaWarpSpecializedAdapterINS1G_15DefaultEpilogueISK_SL_SL_NS1F_6thread17LinearCombinationISK_Li1EffLNS1K_9ScaleType4KindE0ELNS_15FloatRoundStyleE2ESK_EENS1_15EpilogueDefaultEEEEEvvEEEEvNT_6ParamsE)
        .other          _ZN7cutlass13device_kernelINS_4gemm6kernel13GemmUniversalIN4cute5tupleIJiiiiEEENS1_10collective13CollectiveMmaINS1_37MainloopSm90TmaGmmaWarpSpecializedFP8ILi12ENS5_IJNS4_1CILi2EEENSA_ILi1EEESC_EEENS1_35KernelTmaWarpSpecializedCooperativeEEENS5_IJNSA_ILi256EEENSA_ILi32EEENSA_ILi64EEEEEENS_12float_e4m3_tENS5_IJlSC_lEEESK_SL_NS4_8TiledMMAINS4_8MMA_AtomIJNS4_4SM904GMMA30MMA_64x32x32_F32E4M3E4M3_SS_TNILNSP_7ScaleInE1ELSR_1EEEEEENS4_6LayoutISD_NS5_IJSC_NSA_ILi0EEESV_EEEEENS5_IJNS4_10UnderscoreESY_SY_EEEEENS4_13SM90_TMA_LOADENS4_14ComposedLayoutINS4_7SwizzleILi2ELi4ELi3EEENS4_18smem_ptr_flag_bitsILi8EEENSU_INS5_IJNSA_ILi8EEESI_EEENS5_IJSI_SC_EEEEEEEvNS4_8identityENS4_23SM90_TMA_LOAD_MULTICASTES1B_vS1C_EENS_8epilogue10collective6detail29Sm90TmaWarpSpecializedAdapterINS1G_15DefaultEpilogueISK_SL_SL_NS1F_6thread17LinearCombinationISK_Li1EffLNS1K_9ScaleType4KindE0ELNS_15FloatRoundStyleE2ESK_EENS1_15EpilogueDefaultEEEEEvvEEEEvNT_6ParamsE,@"STO_CUDA_ENTRY STV_DEFAULT"
_ZN7cutlass13device_kernelINS_4gemm6kernel13GemmUniversalIN4cute5tupleIJiiiiEEENS1_10collective13CollectiveMmaINS1_37MainloopSm90TmaGmmaWarpSpecializedFP8ILi12ENS5_IJNS4_1CILi2EEENSA_ILi1EEESC_EEENS1_35KernelTmaWarpSpecializedCooperativeEEENS5_IJNSA_ILi256EEENSA_ILi32EEENSA_ILi64EEEEEENS_12float_e4m3_tENS5_IJlSC_lEEESK_SL_NS4_8TiledMMAINS4_8MMA_AtomIJNS4_4SM904GMMA30MMA_64x32x32_F32E4M3E4M3_SS_TNILNSP_7ScaleInE1ELSR_1EEEEEENS4_6LayoutISD_NS5_IJSC_NSA_ILi0EEESV_EEEEENS5_IJNS4_10UnderscoreESY_SY_EEEEENS4_13SM90_TMA_LOADENS4_14ComposedLayoutINS4_7SwizzleILi2ELi4ELi3EEENS4_18smem_ptr_flag_bitsILi8EEENSU_INS5_IJNSA_ILi8EEESI_EEENS5_IJSI_SC_EEEEEEEvNS4_8identityENS4_23SM90_TMA_LOAD_MULTICASTES1B_vS1C_EENS_8epilogue10collective6detail29Sm90TmaWarpSpecializedAdapterINS1G_15DefaultEpilogueISK_SL_SL_NS1F_6thread17LinearCombinationISK_Li1EffLNS1K_9ScaleType4KindE0ELNS_15FloatRoundStyleE2ESK_EENS1_15EpilogueDefaultEEEEEvvEEEEvNT_6ParamsE:
[----:B------:R-:W-:Y:S01]  /*0000*/  LDC R1, c[0x0][0x28] ;  /* 0x00000a00ff017b82 */ /* 0x000fe20000000800 */
[----:B------:R-:W0:Y:S01]  /*0010*/  S2R R0, SR_TID.X ;  /* 0x0000000000007919 */ /* 0x000e220000002100 */
[----:B------:R-:W-:Y:S01]  /*0020*/  ELECT P0, URZ, PT ;  /* 0x00000000003f782f */ /* 0x000fe20003800000 */
[----:B------:R-:W-:Y:S01]  /*0030*/  BSSY B0, `(.L_x_0) ;  /* 0x000000f000007945 */ /* 0x000fe20003800000 */
[--C-:B0-----:R-:W-:Y:S02]  /*0040*/  SHF.R.U32.HI R2, RZ, 0x5, R0.reuse ;  /* 0x00000005ff027819 */ /* 0x101fe40000011600 */
[----:B------:R-:W-:-:S03]  /*0050*/  SHF.R.U32.HI R3, RZ, 0x7, R0 ;  /* 0x00000007ff037819 */ /* 0x000fc60000011600 */
[----:B------:R-:W0:Y:S04]  /*0060*/  SHFL.IDX PT, R7, R2, RZ, 0x1f ;  /* 0x00001fff02077589 */ /* 0x000e2800000e0000 */
[----:B------:R1:W2:Y:S01]  /*0070*/  SHFL.IDX PT, R4, R3, RZ, 0x1f ;  /* 0x00001fff03047589 */ /* 0x0002a200000e0000 */
[----:B0-----:R-:W-:-:S13]  /*0080*/  ISETP.NE.OR P0, PT, R7, RZ, !P0 ;  /* 0x000000ff0700720c */ /* 0x001fda0004705670 */
[----:B-12---:R-:W-:Y:S05]  /*0090*/  @P0 BRA `(.L_x_1) ;  /* 0x0000000000200947 */ /* 0x006fea0003800000 */
[----:B------:R-:W-:Y:S02]  /*00a0*/  ULDC.64 UR4, c[0x0][0x198] ;  /* 0x0000660000047ab9 */ /* 0x000fe40000000a00 */
[----:B------:R-:W-:Y:S02]  /*00b0*/  UIADD3 UR6, UP0, UR4, 0xf0, URZ ;  /* 0x000000f004067890 */ /* 0x000fe4000ff1e03f */
[----:B------:R-:W-:Y:S02]  /*00c0*/  UIADD3 UR4, UP1, UR4, 0x1f0, URZ ;  /* 0x000001f004047890 */ /* 0x000fe4000ff3e03f */
[----:B------:R-:W-:Y:S02]  /*00d0*/  UIADD3.X UR7, URZ, UR5, URZ, UP0, !UPT ;  /* 0x000000053f077290 */ /* 0x000fe400087fe43f */
[----:B------:R-:W-:-:S07]  /*00e0*/  UIADD3.X UR5, URZ, UR5, URZ, UP1, !UPT ;  /* 0x000000053f057290 */ /* 0x000fce0008ffe43f */
[----:B------:R0:W-:Y:S02]  /*00f0*/  UTMACCTL.PF [UR6] ;  /* 0x00000000060079b9 */ /* 0x0001e40008040000 */
[----:B------:R0:W-:Y:S02]  /*0100*/  UTMACCTL.PF [UR4] ;  /* 0x00000000040079b9 */ /* 0x0001e40008040000 */
[----:B0-----:R-:W-:Y:S01]  /*0110*/  NOP ;  /* 0x0000000000007918 */ /* 0x001fe20000000000 */
.L_x_1:
[----:B------:R-:W-:Y:S05]  /*0120*/  BSYNC B0 ;  /* 0x0000000000007941 */ /* 0x000fea0003800000 */
.L_x_0:
[----:B------:R-:W0:Y:S02]  /*0130*/  SHFL.IDX PT, R3, R2, RZ, 0x1f ;  /* 0x00001fff02037589 */ /* 0x000e2400000e0000 */
[----:B0-----:R-:W-:-:S13]  /*0140*/  ISETP.NE.AND P0, PT, R3, RZ, PT ;  /* 0x000000ff0300720c */ /* 0x001fda0003f05270 */
[----:B------:R-:W-:Y:S05]  /*0150*/  @P0 BRA `(.L_x_2) ;  /* 0x0000000000a40947 */ /* 0x000fea0003800000 */
[----:B------:R-:W-:Y:S01]  /*0160*/  ELECT P0, URZ, PT ;  /* 0x00000000003f782f */ /* 0x000fe20003800000 */
[----:B------:R-:W-:-:S12]  /*0170*/  BSSY B0, `(.L_x_2) ;  /* 0x0000027000007945 */ /* 0x000fd80003800000 */
[----:B------:R-:W-:Y:S05]  /*0180*/  @!P0 BRA `(.L_x_3) ;  /* 0x0000000000948947 */ /* 0x000fea0003800000 */
[----:B------:R-:W0:Y:S01]  /*0190*/  S2UR UR8, SR_CgaCtaId ;  /* 0x00000000000879c3 */ /* 0x000e220000008800 */
[----:B------:R-:W-:Y:S01]  /*01a0*/  UMOV UR4, 0x400 ;  /* 0x0000040000047882 */ /* 0x000fe20000000000 */
[----:B------:R-:W-:Y:S01]  /*01b0*/  UMOV UR5, 0x1 ;  /* 0x0000000100057882 */ /* 0x000fe20000000000 */
[----:B------:R-:W-:Y:S02]  /*01c0*/  UMOV UR6, 0x4 ;  /* 0x0000000400067882 */ /* 0x000fe40000000000 */
[----:B------:R-:W-:-:S04]  /*01d0*/  UIADD3 UR6, -UR6, 0x100000, URZ ;  /* 0x0010000006067890 */ /* 0x000fc8000fffe13f */
[----:B------:R-:W-:Y:S02]  /*01e0*/  USHF.L.U32 UR7, UR6, 0xb, URZ ;  /* 0x0000000b06077899 */ /* 0x000fe4000800063f */
[----:B------:R-:W-:Y:S02]  /*01f0*/  USHF.L.U32 UR6, UR6, 0x1, URZ ;  /* 0x0000000106067899 */ /* 0x000fe4000800063f */
[----:B0-----:R-:W-:Y:S02]  /*0200*/  ULEA UR8, UR8, UR4, 0x18 ;  /* 0x0000000408087291 */ /* 0x001fe4000f8ec03f */
[----:B------:R-:W-:-:S04]  /*0210*/  UIADD3 UR4, -UR5, 0x100000, URZ ;  /* 0x0010000005047890 */ /* 0x000fc8000fffe13f */
[----:B------:R-:W-:Y:S02]  /*0220*/  USHF.L.U32 UR5, UR4, 0xb, URZ ;  /* 0x0000000b04057899 */ /* 0x000fe4000800063f */
[----:B------:R-:W-:Y:S01]  /*0230*/  USHF.L.U32 UR4, UR4, 0x1, URZ ;  /* 0x0000000104047899 */ /* 0x000fe2000800063f */
[----:B------:R-:W0:Y:S11]  /*0240*/  FENCE.VIEW.ASYNC.S ;  /* 0x00000000000073c6 */ /* 0x000e360000000000 */
[----:B0-----:R0:W1:Y:S01]  /*0250*/  SYNCS.EXCH.64 URZ, [UR8], UR4 ;  /* 0x00000004083f75b2 */ /* 0x0010620008000100 */
[----:B------:R0:W2:Y:S01]  /*0260*/  SYNCS.EXCH.64 URZ, [UR8+0x60], UR6 ;  /* 0x00006006083f75b2 */ /* 0x0000a20008000100 */
[----:B------:R0:W3:Y:S01]  /*0270*/  SYNCS.EXCH.64 URZ, [UR8+0x8], UR4 ;  /* 0x00000804083f75b2 */ /* 0x0000e20008000100 */
[----:B------:R0:W4:Y:S01]  /*0280*/  SYNCS.EXCH.64 URZ, [UR8+0x68], UR6 ;  /* 0x00006806083f75b2 */ /* 0x0001220008000100 */
[----:B------:R0:W0:Y:S01]  /*0290*/  SYNCS.EXCH.64 URZ, [UR8+0x10], UR4 ;  /* 0x00001004083f75b2 */ /* 0x0000220008000100 */
        /* <DEDUP_REMOVED lines=19> */
[----:B-1----:R-:W-:Y:S01]  /*03d0*/  NOP ;  /* 0x0000000000007918 */ /* 0x002fe20000000000 */
.L_x_3:
[----:B0-----:R-:W-:Y:S05]  /*03e0*/  BSYNC B0 ;  /* 0x0000000000007941 */ /* 0x001fea0003800000 */
.L_x_2:
[----:B------:R-:W-:Y:S01]  /*03f0*/  SHF.R.S32.HI R5, RZ, 0x1f, R0 ;  /* 0x0000001fff057819 */ /* 0x000fe20000011400 */
[----:B------:R-:W0:Y:S01]  /*0400*/  SHFL.IDX PT, R2, R2, RZ, 0x1f ;  /* 0x00001fff02027589 */ /* 0x000e2200000e0000 */
[----:B------:R-:W1:Y:S01]  /*0410*/  S2UR UR8, SR_CTAID.X ;  /* 0x00000000000879c3 */ /* 0x000e620000002500 */
[----:B------:R-:W-:Y:S02]  /*0420*/  ELECT P0, URZ, PT ;  /* 0x00000000003f782f */ /* 0x000fe40003800000 */
[----:B------:R-:W-:Y:S01]  /*0430*/  LEA.HI R5, R5, R0, RZ, 0x7 ;  /* 0x0000000005057211 */ /* 0x000fe200078f38ff */
[----:B------:R-:W5:Y:S01]  /*0440*/  S2R R8, SR_CTAID.Y ;  /* 0x0000000000087919 */ /* 0x000f620000002600 */
[----:B------:R-:W-:Y:S01]  /*0450*/  ULDC UR4, c[0x0][0x150] ;  /* 0x0000540000047ab9 */ /* 0x000fe20000000800 */
[----:B------:R-:W-:Y:S01]  /*0460*/  VIADD R16, R4, 0xffffffff ;  /* 0xffffffff04107836 */ /* 0x000fe20000000000 */
[----:B------:R-:W-:Y:S01]  /*0470*/  LOP3.LUT R5, R5, 0xffffff80, RZ, 0xc0, !PT ;  /* 0xffffff8005057812 */ /* 0x000fe200078ec0ff */
[----:B------:R-:W-:Y:S01]  /*0480*/  NOP ;  /* 0x0000000000007918 */ /* 0x000fe20000000000 */
[----:B------:R-:W2:Y:S01]  /*0490*/  LDC R12, c[0x0][0x144] ;  /* 0x00005100ff0c7b82 */ /* 0x000ea20000000800 */
[----:B------:R-:W-:Y:S01]  /*04a0*/  NOP ;  /* 0x0000000000007918 */ /* 0x000fe20000000000 */
[----:B------:R-:W-:Y:S01]  /*04b0*/  ISETP.GE.U32.AND P6, PT, R16, 0x2, PT ;  /* 0x000000021000780c */ /* 0x000fe20003fc6070 */
[----:B------:R-:W-:Y:S01]  /*04c0*/  IMAD.IADD R5, R0, 0x1, -R5 ;  /* 0x0000000100057824 */ /* 0x000fe200078e0a05 */
[----:B------:R-:W-:-:S04]  /*04d0*/  ISETP.NE.AND P3, PT, R4, RZ, PT ;  /* 0x000000ff0400720c */ /* 0x000fc80003f65270 */
[----:B------:R-:W-:Y:S01]  /*04e0*/  SHF.R.S32.HI R6, RZ, 0x1f, R5 ;  /* 0x0000001fff067819 */ /* 0x000fe20000011405 */
[----:B------:R-:W3:Y:S03]  /*04f0*/  LDC R14, c[0x0][0x140] ;  /* 0x00005000ff0e7b82 */ /* 0x000ee60000000800 */
[----:B------:R-:W-:Y:S02]  /*0500*/  LEA.HI R6, R6, R5, RZ, 0x3 ;  /* 0x0000000506067211 */ /* 0x000fe400078f18ff */
[----:B0-----:R-:W-:Y:S02]  /*0510*/  ISETP.NE.OR P0, PT, R2, RZ, !P0 ;  /* 0x000000ff0200720c */ /* 0x001fe40004705670 */
[--C-:B------:R-:W-:Y:S02]  /*0520*/  SHF.R.S32.HI R2, RZ, 0x3, R6.reuse ;  /* 0x00000003ff027819 */ /* 0x100fe40000011406 */
[----:B------:R-:W-:-:S02]  /*0530*/  SHF.R.S32.HI R11, RZ, 0x1f, R6 ;  /* 0x0000001fff0b7819 */ /* 0x000fc40000011406 */
[----:B------:R-:W-:Y:S02]  /*0540*/  SHF.R.S32.HI R6, RZ, 0x1f, R3 ;  /* 0x0000001fff067819 */ /* 0x000fe40000011403 */
[----:B-1----:R-:W-:Y:S02]  /*0550*/  I2FP.F32.U32 R10, UR8 ;  /* 0x00000008000a7c45 */ /* 0x002fe40008201000 */
[----:B------:R-:W-:Y:S02]  /*0560*/  LEA.HI R11, R11, R2, RZ, 0x2 ;  /* 0x000000020b0b7211 */ /* 0x000fe400078f10ff */
[----:B------:R-:W-:Y:S01]  /*0570*/  LEA.HI R6, R6, R3, RZ, 0x2 ;  /* 0x0000000306067211 */ /* 0x000fe200078f10ff */
[----:B------:R-:W-:Y:S01]  /*0580*/  FMUL R10, R10, UR4 ;  /* 0x000000040a0a7c20 */ /* 0x000fe20008400000 */
[----:B------:R-:W-:Y:S01]  /*0590*/  LOP3.LUT R11, R11, 0xfffffffc, RZ, 0xc0, !PT ;  /* 0xfffffffc0b0b7812 */ /* 0x000fe200078ec0ff */
[----:B------:R-:W-:Y:S01]  /*05a0*/  VOTEU.ALL UP0, P0 ;  /* 0x00000000003f7886 */ /* 0x000fe20000000000 */
[----:B------:R-:W-:Y:S01]  /*05b0*/  LOP3.LUT R6, R6, 0x3ffffffc, RZ, 0xc0, !PT ;  /* 0x3ffffffc06067812 */ /* 0x000fe200078ec0ff */
[----:B------:R-:W-:Y:S01]  /*05c0*/  ULDC UR4, c[0x0][0x154] ;  /* 0x0000550000047ab9 */ /* 0x000fe20000000800 */
[----:B-----5:R-:W-:Y:S01]  /*05d0*/  I2FP.F32.U32 R13, R8 ;  /* 0x00000008000d7245 */ /* 0x020fe20000201000 */
[----:B------:R-:W0:Y:S01]  /*05e0*/  F2I.U32.TRUNC.NTZ R10, R10 ;  /* 0x0000000a000a7305 */ /* 0x000e22000020f000 */
[----:B------:R-:W-:Y:S01]  /*05f0*/  IMAD.IADD R11, R2, 0x1, -R11 ;  /* 0x00000001020b7824 */ /* 0x000fe200078e0a0b */
[----:B------:R-:W1:Y:S01]  /*0600*/  @!UP0 S2UR UR7, SR_CgaCtaId ;  /* 0x00000000000789c3 */ /* 0x000e620000008800 */
[----:B------:R-:W-:-:S02]  /*0610*/  IMAD.IADD R6, R3, 0x1, -R6 ;  /* 0x0000000103067824 */ /* 0x000fc400078e0a06 */
[----:B------:R-:W-:Y:S01]  /*0620*/  FMUL R13, R13, UR4 ;  /* 0x000000040d0d7c20 */ /* 0x000fe20008400000 */
[----:B------:R-:W-:Y:S01]  /*0630*/  UMOV UR4, 0x20 ;  /* 0x0000002000047882 */ /* 0x000fe20000000000 */
[----:B------:R-:W-:Y:S01]  /*0640*/  @!UP0 UMOV UR6, 0x400 ;  /* 0x0000040000068882 */ /* 0x000fe20000000000 */
[----:B------:R-:W-:Y:S01]  /*0650*/  IMAD R6, R6, 0x4, R11 ;  /* 0x0000000406067824 */ /* 0x000fe200078e020b */
[----:B------:R-:W-:-:S04]  /*0660*/  @!UP0 UIADD3 UR4, -UR4, 0x100000, URZ ;  /* 0x0010000004048890 */ /* 0x000fc8000fffe13f */
[----:B------:R-:W-:Y:S02]  /*0670*/  @!UP0 USHF.L.U32 UR5, UR4, 0xb, URZ ;  /* 0x0000000b04058899 */ /* 0x000fe4000800063f */
[----:B------:R-:W-:Y:S01]  /*0680*/  @!UP0 USHF.L.U32 UR4, UR4, 0x1, URZ ;  /* 0x0000000104048899 */ /* 0x000fe2000800063f */
[----:B---3--:R-:W-:Y:S01]  /*0690*/  ISETP.EQ.U32.AND P2, PT, R14, 0x1, PT ;  /* 0x000000010e00780c */ /* 0x008fe20003f42070 */
[----:B------:R-:W3:Y:S01]  /*06a0*/  LDC R11, c[0x0][0x148] ;  /* 0x00005200ff0b7b82 */ /* 0x000ee20000000800 */
[----:B------:R-:W5:Y:S01]  /*06b0*/  F2I.U32.TRUNC.NTZ R13, R13 ;  /* 0x0000000d000d7305 */ /* 0x000f62000020f000 */
[----:B------:R-:W-:Y:S01]  /*06c0*/  LEA.HI R2, R6, R6, RZ, 0x1 ;  /* 0x0000000606027211 */ /* 0x000fe200078f08ff */
[----:B------:R-:W-:Y:S01]  /*06d0*/  VOTEU.ALL UP1, P0 ;  /* 0x00000000003f7886 */ /* 0x000fe20000020000 */
[----:B0-----:R-:W-:Y:S02]  /*06e0*/  IMAD.MOV R15, RZ, RZ, -R10 ;  /* 0x000000ffff0f7224 */ /* 0x001fe400078e0a0a */
[----:B------:R-:W-:-:S02]  /*06f0*/  LOP3.LUT R3, R2, 0xfffffffe, RZ, 0xc0, !PT ;  /* 0xfffffffe02037812 */ /* 0x000fc400078ec0ff */
[----:B------:R-:W-:Y:S01]  /*0700*/  SHF.R.S32.HI R2, RZ, 0x1f, R7 ;  /* 0x0000001fff027819 */ /* 0x000fe20000011407 */
[----:B--2---:R-:W-:Y:S02]  /*0710*/  IMAD R10, R12, R15, UR8 ;  /* 0x000000080c0a7e24 */ /* 0x004fe4000f8e020f */
[----:B------:R-:W-:Y:S01]  /*0720*/  IMAD.IADD R3, R6, 0x1, -R3 ;  /* 0x0000000106037824 */ /* 0x000fe200078e0a03 */
[----:B------:R-:W-:-:S04]  /*0730*/  LEA.HI R2, R2, R7, RZ, 0x2 ;  /* 0x0000000702027211 */ /* 0x000fc800078f10ff */
[----:B------:R-:W-:Y:S01]  /*0740*/  ISETP.NE.AND P4, PT, R3, R10, PT ;  /* 0x0000000a0300720c */ /* 0x000fe20003f85270 */
[----:B------:R-:W-:Y:S01]  /*0750*/  IMAD.SHL.U32 R3, R6, 0x4, RZ ;  /* 0x0000000406037824 */ /* 0x000fe200078e00ff */
[----:B------:R-:W-:Y:S01]  /*0760*/  LOP3.LUT R2, R2, 0xfffffffc, RZ, 0xc0, !PT ;  /* 0xfffffffc02027812 */ /* 0x000fe200078ec0ff */
[----:B-----5:R-:W-:Y:S01]  /*0770*/  IMAD.MOV R21, RZ, RZ, -R13 ;  /* 0x000000ffff157224 */ /* 0x020fe200078e0a0d */
[----:B-1----:R-:W-:Y:S02]  /*0780*/  @!UP0 ULEA UR6, UR7, UR6, 0x18 ;  /* 0x0000000607068291 */ /* 0x002fe4000f8ec03f */
[----:B------:R-:W-:Y:S01]  /*0790*/  LOP3.LUT R3, R6, 0xc, R3, 0x78, !PT ;  /* 0x0000000c06037812 */ /* 0x000fe200078e7803 */
[----:B------:R-:W-:Y:S01]  /*07a0*/  IMAD.IADD R7, R7, 0x1, -R2 ;  /* 0x0000000107077824 */ /* 0x000fe200078e0a02 */
[----:B------:R-:W-:Y:S01]  /*07b0*/  VOTEU.ALL UP0, P0 ;  /* 0x00000000003f7886 */ /* 0x000fe20000000000 */
[----:B---3--:R-:W-:Y:S01]  /*07c0*/  IMAD R13, R11, R21, R8 ;  /* 0x000000150b0d7224 */ /* 0x008fe200078e0208 */
[----:B------:R-:W-:Y:S01]  /*07d0*/  LOP3.LUT P0, RZ, R5, 0x7, RZ, 0xc0, !PT ;  /* 0x0000000705ff7812 */ /* 0x000fe2000780c0ff */
[----:B------:R-:W-:Y:S01]  /*07e0*/  IMAD.MOV.U32 R6, RZ, RZ, 0x1 ;  /* 0x00000001ff067424 */ /* 0x000fe200078e00ff */
[----:B------:R-:W-:-:S02]  /*07f0*/  ISETP.NE.AND P1, PT, R7, 0x3, PT ;  /* 0x000000030700780c */ /* 0x000fc40003f25270 */
[----:B------:R-:W-:Y:S02]  /*0800*/  @P4 LEA.HI R2, R3, R3, RZ, 0x1 ;  /* 0x0000000303024211 */ /* 0x000fe400078f08ff */
[----:B------:R-:W-:Y:S01]  /*0810*/  ISETP.EQ.OR P1, PT, R7, RZ, !P1 ;  /* 0x000000ff0700720c */ /* 0x000fe20004f22670 */
[----:B------:R-:W0:Y:S02]  /*0820*/  FENCE.VIEW.ASYNC.S ;  /* 0x00000000000073c6 */ /* 0x000e240000000000 */
[----:B0-----:R0:W1:Y:S01]  /*0830*/  @!UP0 SYNCS.EXCH.64 URZ, [UR6+0xd0], UR4 ;  /* 0x0000d004063f85b2 */ /* 0x0010620008000100 */
[----:B------:R-:W-:Y:S02]  /*0840*/  @P4 SHF.R.S32.HI R2, RZ, 0x1, R2 ;  /* 0x00000001ff024819 */ /* 0x000fe40000011402 */
[----:B------:R-:W-:Y:S02]  /*0850*/  ISETP.LT.U32.AND P0, PT, R3, 0x2, !P0 ;  /* 0x000000020300780c */ /* 0x000fe40004701070 */
[----:B------:R-:W-:-:S02]  /*0860*/  @P4 ISETP.NE.AND P5, PT, R2, R13, PT ;  /* 0x0000000d0200420c */ /* 0x000fc40003fa5270 */
[----:B------:R-:W-:Y:S02]  /*0870*/  ISETP.EQ.AND P1, PT, R4, RZ, P1 ;  /* 0x000000ff0400720c */ /* 0x000fe40000f22270 */
[----:B------:R-:W-:Y:S02]  /*0880*/  SEL R5, RZ, 0x1, !P0 ;  /* 0x00000001ff057807 */ /* 0x000fe40004000000 */
[----:B------:R-:W-:Y:S02]  /*0890*/  @P4 SEL R6, RZ, 0x1, P5 ;  /* 0x00000001ff064807 */ /* 0x000fe40002800000 */
[----:B------:R-:W-:Y:S02]  /*08a0*/  SEL R2, RZ, 0x1, !P1 ;  /* 0x00000001ff027807 */ /* 0x000fe40004800000 */
[----:B------:R-:W-:Y:S01]  /*08b0*/  LOP3.LUT R6, R6, R5, RZ, 0xc0, !PT ;  /* 0x0000000506067212 */ /* 0x000fe200078ec0ff */
[----:B------:R0:W2:Y:S01]  /*08c0*/  @!UP1 SYNCS.EXCH.64 URZ, [UR6+0xd8], UR4 ;  /* 0x0000d804063f95b2 */ /* 0x0000a20008000100 */
[----:B------:R-:W-:Y:S01]  /*08d0*/  SEL R2, R2, 0x2, P6 ;  /* 0x0000000202027807 */ /* 0x000fe20003000000 */
[----:B------:R-:W-:Y:S01]  /*08e0*/  NOP ;  /* 0x0000000000007918 */ /* 0x000fe20000000000 */
[----:B------:R-:W-:Y:S05]  /*08f0*/  @!P2 BRA `(.L_x_4) ;  /* 0x000000000008a947 */ /* 0x000fea0003800000 */
[----:B-12-4-:R-:W-:Y:S01]  /*0900*/  UCGABAR_ARV ;  /* 0x00000000000079c7 */ /* 0x016fe20008000000 */
[----:B------:R-:W-:Y:S05]  /*0910*/  BRA `(.L_x_5) ;  /* 0x0000000000047947 */ /* 0x000fea0003800000 */
.L_x_4:
[----:B-12-4-:R-:W-:Y:S01]  /*0920*/  NOP ;  /* 0x0000000000007918 */ /* 0x016fe20000000000 */
.L_x_5:
[----:B------:R-:W1:Y:S01]  /*0930*/  LDC R4, c[0x0][0x65c] ;  /* 0x00019700ff047b82 */ /* 0x000e620000000800 */
[----:B------:R-:W-:Y:S01]  /*0940*/  IMAD.MOV.U32 R5, RZ, RZ, RZ ;  /* 0x000000ffff057224 */ /* 0x000fe200078e00ff */
[----:B-1----:R-:W-:Y:S01]  /*0950*/  ISETP.NE.AND P4, PT, R4, 0x1, PT ;  /* 0x000000010400780c */ /* 0x002fe20003f85270 */
[----:B------:R-:W-:-:S12]  /*0960*/  IMAD.U32 R4, RZ, RZ, UR8 ;  /* 0x00000008ff047e24 */ /* 0x000fd8000f8e00ff */
[----:B------:R-:W1:Y:S01]  /*0970*/  @P4 LDC R15, c[0x0][0x10] ;  /* 0x00000400ff0f4b82 */ /* 0x000e620000000800 */
[----:B------:R-:W-:Y:S02]  /*0980*/  @P4 IMAD.MOV.U32 R9, RZ, RZ, RZ ;  /* 0x000000ffff094224 */ /* 0x000fe400078e00ff */
[----:B------:R-:W-:-:S05]  /*0990*/  @P4 IMAD.MOV.U32 R17, RZ, RZ, RZ ;  /* 0x000000ffff114224 */ /* 0x000fca00078e00ff */
[----:B------:R-:W2:Y:S01]  /*09a0*/  @!P4 LDC R13, c[0x0][0xc] ;  /* 0x00000300ff0dcb82 */ /* 0x000ea20000000800 */
[----:B-1----:R-:W-:-:S04]  /*09b0*/  @P4 IMAD.WIDE.U32 R14, R15, UR8, R8 ;  /* 0x000000080f0e4c25 */ /* 0x002fc8000f8e0008 */
[----:B--2---:R-:W-:-:S04]  /*09c0*/  @!P4 IMAD.WIDE.U32 R12, R8, R13, R4 ;  /* 0x0000000d080cc225 */ /* 0x004fc800078e0004 */
[----:B------:R-:W-:Y:S02]  /*09d0*/  @P4 IMAD.MOV.U32 R4, RZ, RZ, R14 ;  /* 0x000000ffff044224 */ /* 0x000fe400078e000e */
[----:B------:R-:W-:Y:S02]  /*09e0*/  @P4 IMAD.IADD R5, R15, 0x1, R17 ;  /* 0x000000010f054824 */ /* 0x000fe400078e0211 */
[----:B------:R-:W-:Y:S02]  /*09f0*/  @!P4 IMAD.MOV.U32 R4, RZ, RZ, R12 ;  /* 0x000000ffff04c224 */ /* 0x000fe400078e000c */
[----:B------:R-:W-:Y:S01]  /*0a00*/  @!P4 IMAD.MOV.U32 R5, RZ, RZ, R13 ;  /* 0x000000ffff05c224 */ /* 0x000fe200078e000d */
[----:B------:R-:W-:Y:S06]  /*0a10*/  @!P2 BRA `(.L_x_6) ;  /* 0x00000000000ca947 */ /* 0x000fec0003800000 */
[----:B------:R-:W-:Y:S01]  /*0a20*/  UCGABAR_WAIT ;  /* 0x0000000000007dc7 */ /* 0x000fe20008000000 */
[----:B------:R-:W-:Y:S01]  /*0a30*/  CCTL.IVALL ;  /* 0x00000000ff00798f */ /* 0x000fe20002000000 */
[----:B------:R-:W-:Y:S05]  /*0a40*/  BRA `(.L_x_7) ;  /* 0x0000000000047947 */ /* 0x000fea0003800000 */
.L_x_6:
[----:B------:R-:W-:Y:S06]  /*0a50*/  BAR.SYNC.DEFER_BLOCKING 0x0 ;  /* 0x0000000000007b1d */ /* 0x000fec0000010000 */
.L_x_7:
[----:B------:R-:W-:Y:S05]  /*0a60*/  @!P3 BRA `(.L_x_8) ;  /* 0x0000004c0034b947 */ /* 0x000fea0003800000 */
[----:B------:R-:W-:-:S13]  /*0a70*/  ISETP.GT.U32.AND P0, PT, R16, 0x1, PT ;  /* 0x000000011000780c */ /* 0x000fda0003f04070 */
[----:B0-----:R-:W-:Y:S05]  /*0a80*/  @P0 EXIT ;  /* 0x000000000000094d */ /* 0x001fea0003800000 */
[----:B------:R-:W-:Y:S01]  /*0a90*/  ULDC.64 UR4, c[0x0][0x650] ;  /* 0x0001940000047ab9 */ /* 0x000fe20000000a00 */
[----:B------:R-:W-:Y:S01]  /*0aa0*/  PRMT R14, RZ, 0x7610, R14 ;  /* 0x00007610ff0e7816 */ /* 0x000fe2000000000e */
[----:B------:R-:W-:Y:S01]  /*0ab0*/  IMAD.MOV.U32 R18, RZ, RZ, -0x1 ;  /* 0xffffffffff127424 */ /* 0x000fe200078e00ff */
[----:B------:R-:W-:Y:S01]  /*0ac0*/  ISETP.GE.U32.AND P0, PT, R4, UR4, PT ;  /* 0x0000000404007c0c */ /* 0x000fe2000bf06070 */
[----:B------:R-:W-:Y:S02]  /*0ad0*/  IMAD.MOV.U32 R15, RZ, RZ, -0x1 ;  /* 0xffffffffff0f7424 */ /* 0x000fe400078e00ff */
[----:B------:R-:W-:Y:S01]  /*0ae0*/  IMAD.MOV.U32 R20, RZ, RZ, -0x1 ;  /* 0xffffffffff147424 */ /* 0x000fe200078e00ff */
[----:B------:R-:W-:-:S13]  /*0af0*/  ISETP.GE.U32.AND.EX P0, PT, R5, UR5, PT, P0 ;  /* 0x0000000505007c0c */ /* 0x000fda000bf06100 */
[----:B------:R-:W-:Y:S05]  /*0b00*/  @P0 BRA `(.L_x_9) ;  /* 0x0000000400280947 */ /* 0x000fea0003800000 */
[----:B------:R-:W0:Y:S01]  /*0b10*/  LDC.64 R22, c[0x0][0x628] ;  /* 0x00018a00ff167b82 */ /* 0x000e220000000a00 */
[----:B------:R-:W-:Y:S02]  /*0b20*/  IMAD.MOV.U32 R12, RZ, RZ, R4 ;  /* 0x000000ffff0c7224 */ /* 0x000fe400078e0004 */
[----:B------:R-:W-:-:S05]  /*0b30*/  IMAD.MOV.U32 R13, RZ, RZ, R5 ;  /* 0x000000ffff0d7224 */ /* 0x000fca00078e0005 */
[----:B------:R-:W1:Y:S08]  /*0b40*/  LDC R18, c[0x0][0x630] ;  /* 0x00018c00ff127b82 */ /* 0x000e700000000800 */
[----:B------:R-:W2:Y:S01]  /*0b50*/  LDC.64 R24, c[0x0][0x620] ;  /* 0x00018800ff187b82 */ /* 0x000ea20000000a00 */
[----:B0-----:R-:W-:-:S04]  /*0b60*/  ISETP.NE.U32.AND P0, PT, R22, RZ, PT ;  /* 0x000000ff1600720c */ /* 0x001fc80003f05070 */
[----:B------:R-:W-:-:S13]  /*0b70*/  ISETP.NE.AND.EX P0, PT, R23, RZ, PT, P0 ;  /* 0x000000ff1700720c */ /* 0x000fda0003f05300 */
[----:B-12---:R-:W-:Y:S05]  /*0b80*/  @!P0 BRA `(.L_x_10) ;  /* 0x0000000000288947 */ /* 0x006fea0003800000 */
[----:B------:R-:W0:Y:S02]  /*0b90*/  LDC R7, c[0x0][0x634] ;  /* 0x00018d00ff077b82 */ /* 0x000e240000000800 */
[----:B0-----:R-:W-:-:S05]  /*0ba0*/  IADD3 R7, P0, R4, R7, RZ ;  /* 0x0000000704077210 */ /* 0x001fca0007f1e0ff */
[----:B------:R-:W-:-:S04]  /*0bb0*/  IMAD.X R19, RZ, RZ, R5, P0 ;  /* 0x000000ffff137224 */ /* 0x000fc800000e0605 */
[----:B------:R-:W-:-:S04]  /*0bc0*/  IMAD.WIDE.U32 R12, R19, R22, RZ ;  /* 0x00000016130c7225 */ /* 0x000fc800078e00ff */
[----:B------:R-:W-:-:S04]  /*0bd0*/  IMAD.WIDE.U32 R14, P0, R7, R23, R12 ;  /* 0x00000017070e7225 */ /* 0x000fc8000780000c */
[----:B------:R-:W-:-:S04]  /*0be0*/  IMAD.WIDE.U32 R12, R7, R22, RZ ;  /* 0x00000016070c7225 */ /* 0x000fc800078e00ff */
[----:B------:R-:W-:Y:S01]  /*0bf0*/  IMAD.X R17, RZ, RZ, RZ, P0 ;  /* 0x000000ffff117224 */ /* 0x000fe200000e06ff */
[----:B------:R-:W-:Y:S01]  /*0c00*/  IADD3 RZ, P0, R13, R14, RZ ;  /* 0x0000000e0dff7210 */ /* 0x000fe20007f1e0ff */
[----:B------:R-:W-:-:S04]  /*0c10*/  IMAD.MOV.U32 R16, RZ, RZ, R15 ;  /* 0x000000ffff107224 */ /* 0x000fc800078e000f */
[----:B------:R-:W-:-:S08]  /*0c20*/  IMAD.WIDE.U32.X R12, R19, R23, R16, P0 ;  /* 0x00000017130c7225 */ /* 0x000fd000000e0410 */
.L_x_10:
[----:B------:R-:W0:Y:S01]  /*0c30*/  LDC.64 R28, c[0x0][0x640] ;  /* 0x00019000ff1c7b82 */ /* 0x000e220000000a00 */
[-CC-:B------:R-:W-:Y:S02]  /*0c40*/  SHF.R.U64 R27, R12, R18.reuse, R13.reuse ;  /* 0x000000120c1b7219 */ /* 0x180fe4000000120d */
[----:B------:R-:W-:Y:S02]  /*0c50*/  SHF.R.U32.HI R7, RZ, R18, R13 ;  /* 0x00000012ff077219 */ /* 0x000fe4000001160d */
[----:B------:R-:W-:-:S03]  /*0c60*/  IADD3 R9, P0, RZ, -R27, RZ ;  /* 0x8000001bff097210 */ /* 0x000fc60007f1e0ff */
[----:B------:R-:W1:Y:S02]  /*0c70*/  LDC R20, c[0x0][0x618] ;  /* 0x00018600ff147b82 */ /* 0x000e640000000800 */
[----:B------:R-:W-:Y:S02]  /*0c80*/  IMAD.X R7, RZ, RZ, ~R7, P0 ;  /* 0x000000ffff077224 */ /* 0x000fe400000e0e07 */
[----:B------:R-:W-:-:S04]  /*0c90*/  IMAD.WIDE.U32 R12, R9, R24, R4 ;  /* 0x00000018090c7225 */ /* 0x000fc800078e0004 */
[----:B------:R-:W2:Y:S01]  /*0ca0*/  LDC R18, c[0x0][0x608] ;  /* 0x00018200ff127b82 */ /* 0x000ea20000000800 */
[----:B------:R-:W-:Y:S02]  /*0cb0*/  IMAD R14, R7, R24, RZ ;  /* 0x00000018070e7224 */ /* 0x000fe400078e02ff */
[----:B------:R-:W-:Y:S02]  /*0cc0*/  IMAD.MOV.U32 R7, RZ, RZ, -0x1 ;  /* 0xffffffffff077424 */ /* 0x000fe400078e00ff */
[----:B------:R-:W-:Y:S02]  /*0cd0*/  IMAD R9, R9, R25, R14 ;  /* 0x0000001909097224 */ /* 0x000fe400078e020e */
[----:B------:R-:W-:Y:S01]  /*0ce0*/  IMAD R25, R11, R21, R8 ;  /* 0x000000150b197224 */ /* 0x000fe200078e0208 */
[----:B------:R-:W3:Y:S01]  /*0cf0*/  LDC R26, c[0x0][0x658] ;  /* 0x00019600ff1a7b82 */ /* 0x000ee20000000800 */
[----:B------:R-:W-:Y:S01]  /*0d00*/  IMAD.IADD R9, R13, 0x1, R9 ;  /* 0x000000010d097824 */ /* 0x000fe200078e0209 */
[----:B0-----:R-:W-:Y:S01]  /*0d10*/  ISETP.NE.U32.AND P0, PT, R28, RZ, PT ;  /* 0x000000ff1c00720c */ /* 0x001fe20003f05070 */
[----:B------:R-:W-:-:S03]  /*0d20*/  IMAD.MOV.U32 R21, RZ, RZ, 0x1 ;  /* 0x00000001ff157424 */ /* 0x000fc600078e00ff */
[----:B------:R-:W-:Y:S02]  /*0d30*/  ISETP.NE.AND.EX P0, PT, R29, RZ, PT, P0 ;  /* 0x000000ff1d00720c */ /* 0x000fe40003f05300 */
[----:B------:R-:W0:Y:S01]  /*0d40*/  LDC R22, c[0x0][0x600] ;  /* 0x00018000ff167b82 */ /* 0x000e220000000800 */
[-CC-:B-1----:R-:W-:Y:S02]  /*0d50*/  SHF.R.U64 R16, R12, R20.reuse, R9.reuse ;  /* 0x000000140c107219 */ /* 0x182fe40000001209 */
[----:B------:R-:W-:-:S05]  /*0d60*/  SHF.R.U32.HI R9, RZ, R20, R9 ;  /* 0x00000014ff097219 */ /* 0x000fca0000011609 */
[----:B------:R-:W1:Y:S01]  /*0d70*/  LDC R19, c[0x0][0x648] ;  /* 0x00019200ff137b82 */ /* 0x000e620000000800 */
[-CC-:B--2---:R-:W-:Y:S02]  /*0d80*/  SHF.R.U64 R20, R16, R18.reuse, R9.reuse ;  /* 0x0000001210147219 */ /* 0x184fe40000001209 */
[----:B------:R-:W-:-:S05]  /*0d90*/  SHF.R.U32.HI R9, RZ, R18, R9 ;  /* 0x00000012ff097219 */ /* 0x000fca0000011609 */
[----:B------:R-:W2:Y:S01]  /*0da0*/  LDC R23, c[0x0][0x638] ;  /* 0x00018e00ff177b82 */ /* 0x000ea20000000800 */
[-CC-:B---3--:R-:W-:Y:S02]  /*0db0*/  SHF.R.U64 R18, R20, R26.reuse, R9.reuse ;  /* 0x0000001a14127219 */ /* 0x188fe40000001209 */
[-C--:B------:R-:W-:Y:S02]  /*0dc0*/  SHF.L.U32 R7, R7, R26.reuse, RZ ;  /* 0x0000001a07077219 */ /* 0x080fe400000006ff */
[----:B------:R-:W-:Y:S01]  /*0dd0*/  SHF.R.U32.HI R9, RZ, R26, R9 ;  /* 0x0000001aff097219 */ /* 0x000fe20000011609 */
[----:B------:R-:W-:Y:S01]  /*0de0*/  IMAD.MOV.U32 R8, RZ, RZ, R18 ;  /* 0x000000ffff087224 */ /* 0x000fe200078e0012 */
[----:B------:R-:W-:Y:S01]  /*0df0*/  LOP3.LUT R11, RZ, R7, RZ, 0x33, !PT ;  /* 0x00000007ff0b7212 */ /* 0x000fe200078e33ff */
[----:B------:R-:W3:Y:S01]  /*0e00*/  LDC R24, c[0x0][0x610] ;  /* 0x00018400ff187b82 */ /* 0x000ee20000000800 */
[----:B------:R-:W-:Y:S05]  /*0e10*/  @!P0 BRA `(.L_x_11) ;  /* 0x0000000000288947 */ /* 0x000fea0003800000 */
[----:B------:R-:W4:Y:S02]  /*0e20*/  LDC R7, c[0x0][0x64c] ;  /* 0x00019300ff077b82 */ /* 0x000f240000000800 */
[----:B----4-:R-:W-:-:S05]  /*0e30*/  IADD3 R7, P0, R18, R7, RZ ;  /* 0x0000000712077210 */ /* 0x010fca0007f1e0ff */
        /* <DEDUP_REMOVED lines=8> */
.L_x_11:
[----:B-1----:R-:W-:Y:S01]  /*0ec0*/  SHF.R.U64 R9, R8, R19, R9 ;  /* 0x0000001308097219 */ /* 0x002fe20000001209 */
[----:B------:R-:W-:Y:S01]  /*0ed0*/  IMAD.MOV.U32 R14, RZ, RZ, 0x1 ;  /* 0x00000001ff0e7424 */ /* 0x000fe200078e00ff */
[----:B------:R-:W-:Y:S01]  /*0ee0*/  LOP3.LUT R8, R20, R11, RZ, 0xc0, !PT ;  /* 0x0000000b14087212 */ /* 0x000fe200078ec0ff */
[----:B0-----:R-:W-:Y:S01]  /*0ef0*/  VIADD R11, R22, 0xffffffff ;  /* 0xffffffff160b7836 */ /* 0x001fe20000000000 */
[----:B------:R-:W-:Y:S01]  /*0f00*/  SHF.L.U32 R7, R21, R26, RZ ;  /* 0x0000001a15077219 */ /* 0x000fe200000006ff */
[----:B------:R-:W-:Y:S01]  /*0f10*/  IMAD.MOV R12, RZ, RZ, -R9 ;  /* 0x000000ffff0c7224 */ /* 0x000fe200078e0a09 */
[----:B------:R-:W-:Y:S01]  /*0f20*/  SEL R10, R10, R25, !P4 ;  /* 0x000000190a0a7207 */ /* 0x000fe20006000000 */
[----:B------:R-:W-:Y:S01]  /*0f30*/  IMAD.MOV.U32 R20, RZ, RZ, R27 ;  /* 0x000000ffff147224 */ /* 0x000fe200078e001b */
[----:B------:R-:W-:Y:S01]  /*0f40*/  LOP3.LUT R11, R16, R11, RZ, 0xc0, !PT ;  /* 0x0000000b100b7212 */ /* 0x000fe200078ec0ff */
[----:B------:R-:W-:Y:S02]  /*0f50*/  IMAD R9, R7, R9, R8 ;  /* 0x0000000907097224 */ /* 0x000fe400078e0208 */
[----:B--2---:R-:W-:-:S02]  /*0f60*/  IMAD R7, R12, R23, R18 ;  /* 0x000000170c077224 */ /* 0x004fc400078e0212 */
[----:B---3--:R-:W-:Y:S02]  /*0f70*/  IMAD R10, R9, R24, R10 ;  /* 0x00000018090a7224 */ /* 0x008fe400078e020a */
[----:B------:R-:W-:-:S05]  /*0f80*/  IMAD R7, R7, R22, R11 ;  /* 0x0000001607077224 */ /* 0x000fca00078e020b */
[----:B------:R-:W-:Y:S02]  /*0f90*/  SEL R15, R7, R10, !P4 ;  /* 0x0000000a070f7207 */ /* 0x000fe40006000000 */
[----:B------:R-:W-:-:S07]  /*0fa0*/  SEL R18, R10, R7, !P4 ;  /* 0x000000070a127207 */ /* 0x000fce0006000000 */
.L_x_9:
[----:B------:R-:W-:-:S08]  /*0fb0*/  NOP ;  /* 0x0000000000007918 */ /* 0x000fd00000000000 */
[----:B------:R-:W0:Y:S02]  /*0fc0*/  USETMAXREG.TRY_ALLOC.CTAPOOL UP0, 0xe8 ;  /* 0x000000e8000079c8 */ /* 0x000e240008000600 */
[----:B0-----:R-:W-:-:S13]  /*0fd0*/  PLOP3.LUT P0, PT, PT, PT, UP0, 0x80, 0x0 ;  /* 0x000000000000781c */ /* 0x001fda0003f0f008 */
[----:B------:R-:W-:Y:S05]  /*0fe0*/  @!P0 BRA `(.L_x_9) ;  /* 0xfffffffc00f08947 */ /* 0x000fea000383ffff */
[----:B------:R-:W-:Y:S01]  /*0ff0*/  ULDC.64 UR4, c[0x0][0x598] ;  /* 0x0001660000047ab9 */ /* 0x000fe20000000a00 */
[----:B------:R-:W-:Y:S01]  /*1000*/  ULDC.64 UR16, c[0x0][0x208] ;  /* 0x0000820000107ab9 */ /* 0x000fe20000000a00 */
[----:B------:R-:W-:-:S04]  /*1010*/  ISETP.NE.U32.AND P0, PT, RZ, UR4, PT ;  /* 0x00000004ff007c0c */ /* 0x000fc8000bf05070 */
[----:B------:R-:W-:-:S13]  /*1020*/  ISETP.NE.AND.EX P0, PT, RZ, UR5, PT, P0 ;  /* 0x00000005ff007c0c */ /* 0x000fda000bf05300 */
[----:B------:R-:W-:Y:S05]  /*1030*/  @!P0 BRA `(.L_x_12) ;  /* 0x00000000001c8947 */ /* 0x000fea0003800000 */
[----:B------:R-:W0:Y:S02]  /*1040*/  LDC.64 R8, c[0x0][0x598] ;  /* 0x00016600ff087b82 */ /* 0x000e240000000a00 */
[----:B0-----:R-:W2:Y:S02]  /*1050*/  LDG.E.64 R8, desc[UR16][R8.64] ;  /* 0x0000001008087981 */ /* 0x001ea4000c1e1b00 */
[----:B--2---:R-:W-:-:S04]  /*1060*/  ISETP.NE.U32.AND P0, PT, R8, RZ, PT ;  /* 0x000000ff0800720c */ /* 0x004fc80003f05070 */
[----:B------:R-:W-:-:S13]  /*1070*/  ISETP.NE.AND.EX P0, PT, R9, RZ, PT, P0 ;  /* 0x000000ff0900720c */ /* 0x000fda0003f05300 */
[----:B------:R-:W-:Y:S05]  /*1080*/  @!P0 BRA `(.L_x_12) ;  /* 0x0000000000088947 */ /* 0x000fea0003800000 */
[----:B------:R0:W5:Y:S01]  /*1090*/  LD.E R7, desc[UR16][R8.64] ;  /* 0x0000001008077980 */ /* 0x000162000c101900 */
[----:B------:R-:W-:Y:S05]  /*10a0*/  BRA `(.L_x_13) ;  /* 0x0000000000207947 */ /* 0x000fea0003800000 */
.L_x_12:
[----:B------:R-:W-:Y:S02]  /*10b0*/  ULDC.64 UR4, c[0x0][0x588] ;  /* 0x0001620000047ab9 */ /* 0x000fe40000000a00 */
[----:B------:R-:W-:-:S04]  /*10c0*/  ISETP.NE.U32.AND P0, PT, RZ, UR4, PT ;  /* 0x00000004ff007c0c */ /* 0x000fc8000bf05070 */
[----:B------:R-:W-:-:S13]  /*10d0*/  ISETP.NE.AND.EX P0, PT, RZ, UR5, PT, P0 ;  /* 0x00000005ff007c0c */ /* 0x000fda000bf05300 */
[----:B------:R-:W-:Y:S05]  /*10e0*/  @!P0 BRA `(.L_x_14) ;  /* 0x00000000000c8947 */ /* 0x000fea0003800000 */
[----:B------:R-:W0:Y:S02]  /*10f0*/  LDC.64 R8, c[0x0][0x588] ;  /* 0x00016200ff087b82 */ /* 0x000e240000000a00 */
[----:B0-----:R1:W5:Y:S01]  /*1100*/  LDG.E R7, desc[UR16][R8.64] ;  /* 0x0000001008077981 */ /* 0x001362000c1e1900 */
[----:B------:R-:W-:Y:S05]  /*1110*/  BRA `(.L_x_13) ;  /* 0x0000000000047947 */ /* 0x000fea0003800000 */
.L_x_14:
[----:B------:R-:W2:Y:S02]  /*1120*/  LDC R7, c[0x0][0x580] ;  /* 0x00016000ff077b82 */ /* 0x000ea40000000800 */
.L_x_13:
[----:B------:R-:W-:Y:S02]  /*1130*/  ULDC.64 UR4, c[0x0][0x5a0] ;  /* 0x0001680000047ab9 */ /* 0x000fe40000000a00 */
[----:B------:R-:W-:-:S04]  /*1140*/  ISETP.NE.U32.AND P0, PT, RZ, UR4, PT ;  /* 0x00000004ff007c0c */ /* 0x000fc8000bf05070 */
[----:B------:R-:W-:-:S13]  /*1150*/  ISETP.NE.AND.EX P0, PT, RZ, UR5, PT, P0 ;  /* 0x00000005ff007c0c */ /* 0x000fda000bf05300 */
[----:B------:R-:W-:Y:S05]  /*1160*/  @!P0 BRA `(.L_x_15) ;  /* 0x00000000001c8947 */ /* 0x000fea0003800000 */
[----:B01----:R-:W0:Y:S02]  /*1170*/  LDC.64 R8, c[0x0][0x5a0] ;  /* 0x00016800ff087b82 */ /* 0x003e240000000a00 */
[----:B0-----:R-:W3:Y:S02]  /*1180*/  LDG.E.64 R8, desc[UR16][R8.64] ;  /* 0x0000001008087981 */ /* 0x001ee4000c1e1b00 */
[----:B---3--:R-:W-:-:S04]  /*1190*/  ISETP.NE.U32.AND P0, PT, R8, RZ, PT ;  /* 0x000000ff0800720c */ /* 0x008fc80003f05070 */
[----:B------:R-:W-:-:S13]  /*11a0*/  ISETP.NE.AND.EX P0, PT, R9, RZ, PT, P0 ;  /* 0x000000ff0900720c */ /* 0x000fda0003f05300 */
[----:B------:R-:W-:Y:S05]  /*11b0*/  @!P0 BRA `(.L_x_15) ;  /* 0x0000000000088947 */ /* 0x000fea0003800000 */
[----:B------:R0:W5:Y:S01]  /*11c0*/  LD.E R12, desc[UR16][R8.64] ;  /* 0x00000010080c7980 */ /* 0x000162000c101900 */
[----:B------:R-:W-:Y:S05]  /*11d0*/  BRA `(.L_x_16) ;  /* 0x0000000000207947 */ /* 0x000fea0003800000 */
.L_x_15:
[----:B------:R-:W-:Y:S02]  /*11e0*/  ULDC.64 UR4, c[0x0][0x590] ;  /* 0x0001640000047ab9 */ /* 0x000fe40000000a00 */
[----:B------:R-:W-:-:S04]  /*11f0*/  ISETP.NE.U32.AND P0, PT, RZ, UR4, PT ;  /* 0x00000004ff007c0c */ /* 0x000fc8000bf05070 */
[----:B------:R-:W-:-:S13]  /*1200*/  ISETP.NE.AND.EX P0, PT, RZ, UR5, PT, P0 ;  /* 0x00000005ff007c0c */ /* 0x000fda000bf05300 */
[----:B------:R-:W-:Y:S05]  /*1210*/  @!P0 BRA `(.L_x_17) ;  /* 0x00000000000c8947 */ /* 0x000fea0003800000 */
[----:B------:R-:W3:Y:S02]  /*1220*/  LDC.64 R12, c[0x0][0x590] ;  /* 0x00016400ff0c7b82 */ /* 0x000ee40000000a00 */
[----:B---3--:R3:W5:Y:S01]  /*1230*/  LDG.E R12, desc[UR16][R12.64] ;  /* 0x000000100c0c7981 */ /* 0x008762000c1e1900 */
[----:B------:R-:W-:Y:S05]  /*1240*/  BRA `(.L_x_16) ;  /* 0x0000000000047947 */ /* 0x000fea0003800000 */
.L_x_17:
[----:B------:R-:W4:Y:S02]  /*1250*/  LDC R12, c[0x0][0x584] ;  /* 0x00016100ff0c7b82 */ /* 0x000f240000000800 */
.L_x_16:
[----:B------:R-:W-:-:S13]  /*1260*/  LOP3.LUT P0, RZ, R14, 0xff, RZ, 0xc0, !PT ;  /* 0x000000ff0eff7812 */ /* 0x000fda000780c0ff */
[----:B------:R-:W-:Y:S05]  /*1270*/  @!P0 EXIT ;  /* 0x000000000000894d */ /* 0x000fea0003800000 */
[----:B------:R-:W-:Y:S01]  /*1280*/  ULDC UR4, c[0x0][0x28c] ;  /* 0x0000a30000047ab9 */ /* 0x000fe20000000800 */
[----:B------:R-:W-:Y:S01]  /*1290*/  LOP3.LUT R85, R2, 0x1, RZ, 0xfc, !PT ;  /* 0x0000000102557812 */ /* 0x000fe200078efcff */
[----:B------:R-:W-:-:S04]  /*12a0*/  UIADD3 UR4, UR4, 0x3f, URZ ;  /* 0x0000003f04047890 */ /* 0x000fc8000fffe03f */
[----:B------:R-:W-:-:S04]  /*12b0*/  USHF.R.S32.HI UR5, URZ, 0x1f, UR4 ;  /* 0x0000001f3f057899 */ /* 0x000fc80008011404 */
[----:B------:R-:W-:-:S03]  /*12c0*/  ULEA.HI UR5, UR5, UR4, URZ, 0x6 ;  /* 0x0000000405057291 */ /* 0x000fc6000f8f303f */
[----:B------:R-:W-:Y:S01]  /*12d0*/  UMOV UR4, URZ ;  /* 0x0000003f00047c82 */ /* 0x000fe20008000000 */
[----:B------:R-:W-:-:S03]  /*12e0*/  USHF.R.S32.HI UR9, URZ, 0x6, UR5 ;  /* 0x000000063f097899 */ /* 0x000fc60008011405 */
[----:B------:R-:W-:-:S09]  /*12f0*/  UMOV UR5, URZ ;  /* 0x0000003f00057c82 */ /* 0x000fd20008000000 */
.L_x_108:
[----:B01----:R-:W-:Y:S01]  /*1300*/  LOP3.LUT R8, R0, 0x80, RZ, 0xc0, !PT ;  /* 0x0000008000087812 */ /* 0x003fe200078ec0ff */
[----:B------:R-:W0:Y:S01]  /*1310*/  S2UR UR13, SR_CgaCtaId ;  /* 0x00000000000d79c3 */ /* 0x000e220000008800 */
[----:B------:R-:W-:Y:S01]  /*1320*/  UMOV UR12, 0x400 ;  /* 0x00000400000c7882 */ /* 0x000fe20000000000 */
[----:B------:R-:W-:Y:S01]  /*1330*/  UMOV UR6, URZ ;  /* 0x0000003f00067c82 */ /* 0x000fe20008000000 */
[----:B------:R-:W-:Y:S01]  /*1340*/  SHF.R.U32.HI R8, RZ, 0x7, R8 ;  /* 0x00000007ff087819 */ /* 0x000fe20000011608 */
[----:B------:R-:W-:Y:S01]  /*1350*/  UMOV UR7, URZ ;  /* 0x0000003f00077c82 */ /* 0x000fe20008000000 */
[----:B------:R-:W-:Y:S01]  /*1360*/  UMOV UR18, UR5 ;  /* 0x0000000500127c82 */ /* 0x000fe20008000000 */
[----:B------:R-:W-:Y:S01]  /*1370*/  CS2R R22, SRZ ;  /* 0x0000000000167805 */ /* 0x000fe2000001ff00 */
[----:B---3--:R-:W-:Y:S01]  /*1380*/  IMAD.MOV.U32 R13, RZ, RZ, RZ ;  /* 0x000000ffff0d7224 */ /* 0x008fe200078e00ff */
[----:B------:R-:W1:Y:S01]  /*1390*/  LDC R9, c[0x0][0x28c] ;  /* 0x0000a300ff097b82 */ /* 0x000e620000000800 */
[----:B------:R-:W3:Y:S01]  /*13a0*/  SHFL.IDX PT, R8, R8, RZ, 0x1f ;  /* 0x00001fff08087589 */ /* 0x000ee200000e0000 */
[----:B------:R-:W-:-:S02]  /*13b0*/  CS2R R56, SRZ ;  /* 0x0000000000387805 */ /* 0x000fc4000001ff00 */
[----:B------:R-:W-:Y:S02]  /*13c0*/  CS2R R58, SRZ ;  /* 0x00000000003a7805 */ /* 0x000fe4000001ff00 */
[----:B------:R-:W-:Y:S02]  /*13d0*/  CS2R R60, SRZ ;  /* 0x00000000003c7805 */ /* 0x000fe4000001ff00 */
[----:B------:R-:W-:Y:S02]  /*13e0*/  CS2R R62, SRZ ;  /* 0x00000000003e7805 */ /* 0x000fe4000001ff00 */
[----:B------:R-:W-:Y:S02]  /*13f0*/  CS2R R64, SRZ ;  /* 0x0000000000407805 */ /* 0x000fe4000001ff00 */
[----:B------:R-:W-:Y:S02]  /*1400*/  CS2R R66, SRZ ;  /* 0x0000000000427805 */ /* 0x000fe4000001ff00 */
[----:B------:R-:W-:-:S02]  /*1410*/  CS2R R68, SRZ ;  /* 0x0000000000447805 */ /* 0x000fc4000001ff00 */
[----:B------:R-:W-:Y:S02]  /*1420*/  CS2R R70, SRZ ;  /* 0x0000000000467805 */ /* 0x000fe4000001ff00 */
[----:B------:R-:W-:Y:S02]  /*1430*/  CS2R R72, SRZ ;  /* 0x0000000000487805 */ /* 0x000fe4000001ff00 */
[----:B------:R-:W-:Y:S02]  /*1440*/  CS2R R74, SRZ ;  /* 0x00000000004a7805 */ /* 0x000fe4000001ff00 */
[----:B------:R-:W-:Y:S02]  /*1450*/  CS2R R76, SRZ ;  /* 0x00000000004c7805 */ /* 0x000fe4000001ff00 */
[----:B------:R-:W-:Y:S02]  /*1460*/  CS2R R78, SRZ ;  /* 0x00000000004e7805 */ /* 0x000fe4000001ff00 */
[----:B------:R-:W-:-:S02]  /*1470*/  CS2R R80, SRZ ;  /* 0x0000000000507805 */ /* 0x000fc4000001ff00 */
[----:B------:R-:W-:Y:S01]  /*1480*/  CS2R R82, SRZ ;  /* 0x0000000000527805 */ /* 0x000fe2000001ff00 */
[----:B------:R-:W-:Y:S01]  /*1490*/  IMAD.MOV.U32 R84, RZ, RZ, RZ ;  /* 0x000000ffff547224 */ /* 0x000fe200078e00ff */
[----:B------:R-:W-:Y:S01]  /*14a0*/  CS2R R40, SRZ ;  /* 0x0000000000287805 */ /* 0x000fe2000001ff00 */
[----:B------:R-:W-:Y:S01]  /*14b0*/  IMAD.U32 R14, RZ, RZ, UR4 ;  /* 0x00000004ff0e7e24 */ /* 0x000fe2000f8e00ff */
[----:B------:R-:W-:Y:S02]  /*14c0*/  CS2R R42, SRZ ;  /* 0x00000000002a7805 */ /* 0x000fe4000001ff00 */
[----:B------:R-:W-:Y:S02]  /*14d0*/  CS2R R44, SRZ ;  /* 0x00000000002c7805 */ /* 0x000fe4000001ff00 */
[----:B------:R-:W-:Y:S02]  /*14e0*/  CS2R R46, SRZ ;  /* 0x00000000002e7805 */ /* 0x000fe4000001ff00 */
[----:B------:R-:W-:-:S02]  /*14f0*/  CS2R R48, SRZ ;  /* 0x0000000000307805 */ /* 0x000fc4000001ff00 */
[----:B------:R-:W-:Y:S02]  /*1500*/  CS2R R50, SRZ ;  /* 0x0000000000327805 */ /* 0x000fe4000001ff00 */
[----:B-1----:R-:W-:Y:S02]  /*1510*/  ISETP.GE.AND P0, PT, R9, 0x1, PT ;  /* 0x000000010900780c */ /* 0x002fe40003f06270 */
[----:B------:R-:W-:Y:S02]  /*1520*/  CS2R R52, SRZ ;  /* 0x0000000000347805 */ /* 0x000fe4000001ff00 */
[----:B---3--:R-:W-:Y:S02]  /*1530*/  R2UR UR8, R8 ;  /* 0x00000000080872ca */ /* 0x008fe400000e0000 */
        /* <DEDUP_REMOVED lines=9> */
[----:B------:R-:W-:-:S04]  /*15d0*/  ULEA.HI UR10, UR8, UR8, URZ, 0x1 ;  /* 0x00000008080a7291 */ /* 0x000fc8000f8f083f */
[----:B------:R-:W-:Y:S02]  /*15e0*/  ULOP3.LUT UR11, UR10, 0xffffe, URZ, 0xc0, !UPT ;  /* 0x000ffffe0a0b7892 */ /* 0x000fe4000f8ec03f */
[----:B0-----:R-:W-:Y:S02]  /*15f0*/  ULEA UR10, UR13, UR12, 0x18 ;  /* 0x0000000c0d0a7291 */ /* 0x001fe4000f8ec03f */
[----:B------:R-:W-:-:S03]  /*1600*/  UIADD3 UR11, UR8, -UR11, URZ ;  /* 0x8000000b080b7290 */ /* 0x000fc6000fffe03f */
[----:B------:R-:W-:Y:S01]  /*1610*/  UMOV UR8, URZ ;  /* 0x0000003f00087c82 */ /* 0x000fe20008000000 */
[----:B------:R-:W-:-:S04]  /*1620*/  ULEA UR11, UR11, UR10, 0xc ;  /* 0x0000000a0b0b7291 */ /* 0x000fc8000f8e603f */
[----:B------:R-:W-:-:S04]  /*1630*/  UIADD3 UR11, UR11, 0x180, URZ ;  /* 0x000001800b0b7890 */ /* 0x000fc8000fffe03f */
[----:B------:R-:W-:-:S04]  /*1640*/  USHF.R.U32.HI UR11, URZ, 0x4, UR11 ;  /* 0x000000043f0b7899 */ /* 0x000fc8000801160b */
[----:B------:R-:W-:Y:S01]  /*1650*/  ULOP3.LUT UR11, UR11, 0x3fff, URZ, 0xc0, !UPT ;  /* 0x00003fff0b0b7892 */ /* 0x000fe2000f8ec03f */
[----:B------:R-:W-:Y:S11]  /*1660*/  @!P0 BRA `(.L_x_18) ;  /* 0x0000000400988947 */ /* 0x000ff60003800000 */
[----:B------:R-:W-:-:S13]  /*1670*/  ISETP.NE.AND P1, PT, R85, 0x3, PT ;  /* 0x000000035500780c */ /* 0x000fda0003f25270 */
[----:B------:R-:W-:Y:S05]  /*1680*/  @!P1 BRA `(.L_x_19) ;  /* 0x0000000000049947 */ /* 0x000fea0003800000 */
[----:B------:R-:W-:Y:S01]  /*1690*/  BPT.TRAP 0x1 ;  /* 0x000000040000795c */ /* 0x000fe20000300000 */
.L_x_19:
[----:B------:R-:W-:Y:S01]  /*16a0*/  ULEA UR6, UR5, UR10, 0x3 ;  /* 0x0000000a05067291 */ /* 0x000fe2000f8e183f */
[----:B------:R-:W-:-:S05]  /*16b0*/  IMAD.U32 R8, RZ, RZ, UR4 ;  /* 0x00000004ff087e24 */ /* 0x000fca000f8e00ff */
[----:B------:R-:W-:-:S04]  /*16c0*/  SHF.L.U32 R8, R8, 0x1f, RZ ;  /* 0x0000001f08087819 */ /* 0x000fc800000006ff */
[----:B------:R0:W1:Y:S01]  /*16d0*/  SYNCS.PHASECHK.TRANS64.TRYWAIT P0, [UR6], R8 ;  /* 0x00000008ff0075a7 */ /* 0x0000620008000146 */
[----:B------:R-:W-:Y:S05]  /*16e0*/  @!P1 BRA `(.L_x_20) ;  /* 0x0000000000049947 */ /* 0x000fea0003800000 */
[----:B------:R-:W-:Y:S01]  /*16f0*/  BPT.TRAP 0x1 ;  /* 0x000000040000795c */ /* 0x000fe20000300000 */
.L_x_20:
[----:B-1----:R-:W-:Y:S05]  /*1700*/  @P0 BRA `(.L_x_21) ;  /* 0x0000000000080947 */ /* 0x002fea0003800000 */
[----:B------:R-:W1:Y:S02]  /*1710*/  SYNCS.PHASECHK.TRANS64.TRYWAIT P0, [UR6], R8 ;  /* 0x00000008ff0075a7 */ /* 0x000e640008000146 */
[----:B-1----:R-:W-:Y:S05]  /*1720*/  @!P0 BRA `(.L_x_22) ;  /* 0x0000005800888947 */ /* 0x002fea0003800000 */
.L_x_21:
[----:B------:R-:W-:Y:S01]  /*1730*/  UIADD3 UR6, UR10, 0x30180, URZ ;  /* 0x000301800a067890 */ /* 0x000fe2000fffe03f */
[----:B------:R-:W-:Y:S01]  /*1740*/  WARPGROUP.ARRIVE ;  /* 0x00000000000079c5 */ /* 0x000fe20000000000 */
[----:B------:R-:W-:Y:S01]  /*1750*/  ULOP3.LUT UR8, UR11, 0x10000, URZ, 0xfc, !UPT ;  /* 0x000100000b087892 */ /* 0x000fe2000f8efc3f */
[----:B------:R-:W-:Y:S01]  /*1760*/  CS2R R22, SRZ ;  /* 0x0000000000167805 */ /* 0x000fe2000001ff00 */
[----:B------:R-:W-:Y:S01]  /*1770*/  USHF.R.U32.HI UR6, URZ, 0x4, UR6 ;  /* 0x000000043f067899 */ /* 0x000fe20008011606 */
[----:B------:R-:W-:Y:S01]  /*1780*/  IMAD.MOV.U32 R13, RZ, RZ, RZ ;  /* 0x000000ffff0d7224 */ /* 0x000fe200078e00ff */
[----:B------:R-:W-:Y:S01]  /*1790*/  ULEA UR8, UR5, UR8, 0xa ;  /* 0x0000000805087291 */ /* 0x000fe2000f8e503f */
[----:B------:R-:W-:Y:S01]  /*17a0*/  CS2R R56, SRZ ;  /* 0x0000000000387805 */ /* 0x000fe2000001ff00 */
[----:B------:R-:W-:Y:S01]  /*17b0*/  ULOP3.LUT UR6, UR6, 0x3fff, URZ, 0xc0, !UPT ;  /* 0x00003fff06067892 */ /* 0x000fe2000f8ec03f */
[----:B------:R-:W-:Y:S01]  /*17c0*/  CS2R R58, SRZ ;  /* 0x00000000003a7805 */ /* 0x000fe2000001ff00 */
[----:B------:R-:W-:Y:S01]  /*17d0*/  UMOV UR13, 0x80000020 ;  /* 0x80000020000d7882 */ /* 0x000fe20000000000 */
[----:B------:R-:W-:Y:S01]  /*17e0*/  UMOV UR15, 0x80000020 ;  /* 0x80000020000f7882 */ /* 0x000fe20000000000 */
[----:B------:R-:W-:Y:S01]  /*17f0*/  ULOP3.LUT UR6, UR6, 0x10000, URZ, 0xfc, !UPT ;  /* 0x0001000006067892 */ /* 0x000fe2000f8efc3f */
[----:B------:R-:W-:Y:S01]  /*1800*/  CS2R R60, SRZ ;  /* 0x00000000003c7805 */ /* 0x000fe2000001ff00 */
[----:B------:R-:W-:Y:S01]  /*1810*/  UMOV UR12, UR8 ;  /* 0x00000008000c7c82 */ /* 0x000fe20008000000 */
[----:B------:R-:W-:Y:S01]  /*1820*/  CS2R R62, SRZ ;  /* 0x00000000003e7805 */ /* 0x000fe2000001ff00 */
[----:B------:R-:W-:Y:S01]  /*1830*/  ULEA UR7, UR5, UR6, 0x7 ;  /* 0x0000000605077291 */ /* 0x000fe2000f8e383f */
[----:B------:R-:W-:Y:S01]  /*1840*/  CS2R R64, SRZ ;  /* 0x0000000000407805 */ /* 0x000fe2000001ff00 */
[----:B------:R-:W-:Y:S01]  /*1850*/  UIADD3 UR6, UR8, 0x200, URZ ;  /* 0x0000020008067890 */ /* 0x000fe2000fffe03f */
[----:B------:R-:W-:-:S02]  /*1860*/  CS2R R66, SRZ ;  /* 0x0000000000427805 */ /* 0x000fc4000001ff00 */
[----:B------:R-:W-:Y:S02]  /*1870*/  CS2R R68, SRZ ;  /* 0x0000000000447805 */ /* 0x000fe4000001ff00 */
[----:B------:R-:W-:Y:S02]  /*1880*/  CS2R R70, SRZ ;  /* 0x0000000000467805 */ /* 0x000fe4000001ff00 */
[----:B------:R-:W-:Y:S01]  /*1890*/  CS2R R72, SRZ ;  /* 0x0000000000487805 */ /* 0x000fe2000001ff00 */
[----:B------:R-:W-:Y:S01]  /*18a0*/  UMOV UR14, UR7 ;  /* 0x00000007000e7c82 */ /* 0x000fe20008000000 */
[----:B------:R-:W-:Y:S01]  /*18b0*/  CS2R R74, SRZ ;  /* 0x00000000004a7805 */ /* 0x000fe2000001ff00 */
[----:B------:R-:W-:Y:S01]  /*18c0*/  QGMMA.64x32x32.F32.E4M3.E4M3 R40, gdesc[UR12], RZ, !UPT ;  /* 0x006000000c2879f3 */ /* 0x000fe2000c7008ff */
[----:B------:R-:W-:Y:S01]  /*18d0*/  UMOV UR12, UR6 ;  /* 0x00000006000c7c82 */ /* 0x000fe20008000000 */
[----:B------:R-:W-:Y:S01]  /*18e0*/  UMOV UR13, 0x80000020 ;  /* 0x80000020000d7882 */ /* 0x000fe20000000000 */
[----:B------:R-:W-:Y:S01]  /*18f0*/  UMOV UR6, 0x2 ;  /* 0x0000000200067882 */ /* 0x000fe20000000000 */
[----:B------:R-:W-:Y:S01]  /*1900*/  QGMMA.64x32x32.F32.E4M3.E4M3 R24, gdesc[UR12], RZ, !UPT ;  /* 0x006000000c1879f3 */ /* 0x000fe2000c7008ff */
[----:B------:R-:W-:Y:S01]  /*1910*/  UIADD3 UR14, UR7, 0x2, URZ ;  /* 0x00000002070e7890 */ /* 0x000fe2000fffe03f */
[----:B------:R-:W-:Y:S01]  /*1920*/  CS2R R76, SRZ ;  /* 0x00000000004c7805 */ /* 0x000fe2000001ff00 */
[----:B------:R-:W-:Y:S01]  /*1930*/  UIADD3 UR12, UR8, 0x2, URZ ;  /* 0x00000002080c7890 */ /* 0x000fe2000fffe03f */
[----:B------:R-:W-:Y:S01]  /*1940*/  CS2R R78, SRZ ;  /* 0x00000000004e7805 */ /* 0x000fe2000001ff00 */
[----:B------:R-:W-:Y:S01]  /*1950*/  ULDC UR7, c[0x0][0x50c] ;  /* 0x0001430000077ab9 */ /* 0x000fe20000000800 */
[----:B------:R-:W-:Y:S01]  /*1960*/  UIADD3 UR8, UR8, 0x202, URZ ;  /* 0x0000020208087890 */ /* 0x000fe2000fffe03f */
[----:B------:R-:W-:Y:S01]  /*1970*/  CS2R R80, SRZ ;  /* 0x0000000000507805 */ /* 0x000fe2000001ff00 */
[----:B------:R-:W-:Y:S01]  /*1980*/  UISETP.NE.AND UP0, UPT, UR7, 0x2, UPT ;  /* 0x000000020700788c */ /* 0x000fe2000bf05270 */
[----:B------:R-:W-:Y:S01]  /*1990*/  CS2R R82, SRZ ;  /* 0x0000000000527805 */ /* 0x000fe2000001ff00 */
[----:B------:R-:W-:Y:S01]  /*19a0*/  UMOV UR13, 0x80000020 ;  /* 0x80000020000d7882 */ /* 0x000fe20000000000 */
[----:B------:R-:W-:Y:S01]  /*19b0*/  UMOV UR15, 0x80000020 ;  /* 0x80000020000f7882 */ /* 0x000fe20000000000 */
[----:B------:R-:W-:Y:S01]  /*19c0*/  USEL UR7, URZ, 0x1, UP0 ;  /* 0x000000013f077887 */ /* 0x000fe20008000000 */
[----:B------:R-:W-:-:S05]  /*19d0*/  IMAD.MOV.U32 R84, RZ, RZ, RZ ;  /* 0x000000ffff547224 */ /* 0x000fca00078e00ff */
[----:B------:R-:W-:Y:S01]  /*19e0*/  ISETP.NE.AND P0, PT, RZ, UR7, PT ;  /* 0x00000007ff007c0c */ /* 0x000fe2000bf05270 */
[----:B------:R-:W-:Y:S01]  /*19f0*/  QGMMA.64x32x32.F32.E4M3.E4M3 R40, gdesc[UR12], R40 ;  /* 0x006000000c2879f3 */ /* 0x000fe20008700828 */
[----:B------:R-:W-:Y:S01]  /*1a00*/  UMOV UR12, UR8 ;  /* 0x00000008000c7c82 */ /* 0x000fe20008000000 */
[----:B------:R-:W-:Y:S02]  /*1a10*/  UMOV UR13, 0x80000020 ;  /* 0x80000020000d7882 */ /* 0x000fe40000000000 */
[----:B------:R-:W-:Y:S08]  /*1a20*/  QGMMA.64x32x32.F32.E4M3.E4M3 R24, gdesc[UR12], R24, gsb0 ;  /* 0x006000000c1879f3 */ /* 0x000ff00008000818 */
[----:B------:R-:W-:Y:S05]  /*1a30*/  @!P0 BRA `(.L_x_23) ;  /* 0x0000000000888947 */ /* 0x000fea0003800000 */
[----:B------:R-:W-:Y:S02]  /*1a40*/  WARPGROUP.DEPBAR.LE gsb0, 0x0 ;  /* 0x00008000000079c5 */ /* 0x000fe40000010000 */
[----:B------:R-:W-:-:S01]  /*1a50*/  FADD R83, RZ, R40 ;  /* 0x00000028ff537221 */ /* 0x000fc20000000000 */
[----:B------:R-:W-:Y:S01]  /*1a60*/  FADD R84, RZ, R41 ;  /* 0x00000029ff547221 */ /* 0x000fe20000000000 */
        /* <DEDUP_REMOVED lines=30> */
[----:B------:R-:W-:-:S06]  /*1c50*/  UMOV UR6, URZ ;  /* 0x0000003f00067c82 */ /* 0x000fcc0008000000 */
.L_x_23:
[----:B------:R-:W-:-:S04]  /*1c60*/  UIADD3 UR18, UR5, 0x1, URZ ;  /* 0x0000000105127890 */ /* 0x000fc8000fffe03f */
[----:B------:R-:W-:-:S04]  /*1c70*/  UISETP.NE.AND UP0, UPT, UR18, 0xc, UPT ;  /* 0x0000000c1200788c */ /* 0x000fc8000bf05270 */
[----:B------:R-:W-:Y:S02]  /*1c80*/  USEL UR8, URZ, 0x1, UP0 ;  /* 0x000000013f087887 */ /* 0x000fe40008000000 */
[----:B------:R-:W-:Y:S02]  /*1c90*/  USEL UR18, UR18, URZ, UP0 ;  /* 0x0000003f12127287 */ /* 0x000fe40008000000 */
[----:B------:R-:W-:-:S06]  /*1ca0*/  ULOP3.LUT UR8, UR4, UR8, URZ, 0x3c, !UPT ;  /* 0x0000000804087292 */ /* 0x000fcc000f8e3c3f */
[----:B------:R-:W-:Y:S01]  /*1cb0*/  IMAD.U32 R14, RZ, RZ, UR8 ;  /* 0x00000008ff0e7e24 */ /* 0x000fe2000f8e00ff */
[----:B------:R-:W-:-:S06]  /*1cc0*/  UMOV UR8, 0x1 ;  /* 0x0000000100087882 */ /* 0x000fcc0000000000 */
.L_x_18:
[----:B------:R-:W-:-:S04]  /*1cd0*/  UISETP.LT.AND UP0, UPT, UR9, 0x1, UPT ;  /* 0x000000010900788c */ /* 0x000fc8000bf01270 */
[----:B------:R-:W-:-:S04]  /*1ce0*/  USEL UR12, UR9, 0x1, UP0 ;  /* 0x00000001090c7887 */ /* 0x000fc80008000000 */
[----:B------:R-:W-:-:S04]  /*1cf0*/  UIADD3 UR12, UR9, -UR12, URZ ;  /* 0x8000000c090c7290 */ /* 0x000fc8000fffe03f */
[----:B------:R-:W-:-:S06]  /*1d00*/  UISETP.GE.AND UP0, UPT, UR12, 0x1, UPT ;  /* 0x000000010c00788c */ /* 0x000fcc000bf06270 */
[----:B------:R-:W-:-:S13]  /*1d10*/  PLOP3.LUT P0, PT, PT, PT, UP0, 0x80, 0x0 ;  /* 0x000000000000781c */ /* 0x000fda0003f0f008 */
[----:B------:R-:W-:Y:S05]  /*1d20*/  @!P0 BRA `(.L_x_24) ;  /* 0x0000000400b08947 */ /* 0x000fea0003800000 */
[----:B01----:R-:W-:Y:S01]  /*1d30*/  IMAD.U32 R8, RZ, RZ, UR12 ;  /* 0x0000000cff087e24 */ /* 0x003fe2000f8e00ff */
[----:B------:R-:W-:Y:S01]  /*1d40*/  ULDC UR20, c[0x0][0x50c] ;  /* 0x0001430000147ab9 */ /* 0x000fe20000000800 */
[----:B------:R-:W-:-:S07]  /*1d50*/  IMAD.U32 R9, RZ, RZ, UR5 ;  /* 0x00000005ff097e24 */ /* 0x000fce000f8e00ff */
.L_x_32:
[----:B------:R-:W-:-:S13]  /*1d60*/  ISETP.NE.AND P1, PT, R85, 0x3, PT ;  /* 0x000000035500780c */ /* 0x000fda0003f25270 */
[----:B------:R-:W-:Y:S05]  /*1d70*/  @!P1 BRA `(.L_x_25) ;  /* 0x0000000000049947 */ /* 0x000fea0003800000 */
[----:B------:R-:W-:Y:S01]  /*1d80*/  BPT.TRAP 0x1 ;  /* 0x000000040000795c */ /* 0x000fe20000300000 */
.L_x_25:
[----:B------:R-:W0:Y:S01]  /*1d90*/  S2UR UR12, SR_CgaCtaId ;  /* 0x00000000000c79c3 */ /* 0x000e220000008800 */
[----:B------:R-:W-:Y:S01]  /*1da0*/  UMOV UR10, 0x400 ;  /* 0x00000400000a7882 */ /* 0x000fe20000000000 */
[----:B------:R-:W-:Y:S01]  /*1db0*/  SHF.L.U32 R10, R14, 0x1f, RZ ;  /* 0x0000001f0e0a7819 */ /* 0x000fe200000006ff */
[----:B0-----:R-:W-:-:S04]  /*1dc0*/  ULEA UR10, UR12, UR10, 0x18 ;  /* 0x0000000a0c0a7291 */ /* 0x001fc8000f8ec03f */
[----:B------:R-:W-:-:S09]  /*1dd0*/  ULEA UR12, UR18, UR10, 0x3 ;  /* 0x0000000a120c7291 */ /* 0x000fd2000f8e183f */
[----:B------:R0:W1:Y:S01]  /*1de0*/  SYNCS.PHASECHK.TRANS64.TRYWAIT P0, [UR12], R10 ;  /* 0x0000000aff0075a7 */ /* 0x000062000800014c */
[----:B------:R-:W-:Y:S05]  /*1df0*/  @!P1 BRA `(.L_x_26) ;  /* 0x0000000000049947 */ /* 0x000fea0003800000 */
[----:B------:R-:W-:Y:S01]  /*1e00*/  BPT.TRAP 0x1 ;  /* 0x000000040000795c */ /* 0x000fe20000300000 */
.L_x_26:
[----:B-1----:R-:W-:Y:S05]  /*1e10*/  @P0 BRA `(.L_x_27) ;  /* 0x0000000000080947 */ /* 0x002fea0003800000 */
[----:B------:R-:W1:Y:S02]  /*1e20*/  SYNCS.PHASECHK.TRANS64.TRYWAIT P0, [UR12], R10 ;  /* 0x0000000aff0075a7 */ /* 0x000e64000800014c */
[----:B-1----:R-:W-:Y:S05]  /*1e30*/  @!P0 BRA `(.L_x_28) ;  /* 0x0000005000dc8947 */ /* 0x002fea0003800000 */
.L_x_27:
[----:B------:R-:W-:Y:S01]  /*1e40*/  UIADD3 UR12, UR10, 0x30180, URZ ;  /* 0x000301800a0c7890 */ /* 0x000fe2000fffe03f */
[----:B------:R-:W-:Y:S01]  /*1e50*/  WARPGROUP.ARRIVE ;  /* 0x00000000000079c5 */ /* 0x000fe20000000000 */
[----:B------:R-:W-:Y:S02]  /*1e60*/  UISETP.NE.AND UP0, UPT, UR7, URZ, UPT ;  /* 0x0000003f0700728c */ /* 0x000fe4000bf05270 */
[----:B------:R-:W-:Y:S02]  /*1e70*/  USHF.R.U32.HI UR12, URZ, 0x4, UR12 ;  /* 0x000000043f0c7899 */ /* 0x000fe4000801160c */
[----:B------:R-:W-:Y:S02]  /*1e80*/  USEL UR8, UR8, URZ, !UP0 ;  /* 0x0000003f08087287 */ /* 0x000fe4000c000000 */
[----:B------:R-:W-:Y:S02]  /*1e90*/  ULOP3.LUT UR12, UR12, 0x3fff, URZ, 0xc0, !UPT ;  /* 0x00003fff0c0c7892 */ /* 0x000fe4000f8ec03f */
[----:B------:R-:W-:-:S02]  /*1ea0*/  ULOP3.LUT UR7, UR11, 0x10000, URZ, 0xfc, !UPT ;  /* 0x000100000b077892 */ /* 0x000fc4000f8efc3f */
[----:B------:R-:W-:Y:S02]  /*1eb0*/  ULOP3.LUT UR12, UR12, 0x10000, URZ, 0xfc, !UPT ;  /* 0x000100000c0c7892 */ /* 0x000fe4000f8efc3f */
[----:B------:R-:W-:Y:S02]  /*1ec0*/  UISETP.NE.U32.AND UP0, UPT, UR8, URZ, UPT ;  /* 0x0000003f0800728c */ /* 0x000fe4000bf05070 */
[----:B------:R-:W-:Y:S02]  /*1ed0*/  ULEA UR8, UR18, UR7, 0xa ;  /* 0x0000000712087291 */ /* 0x000fe4000f8e503f */
[----:B------:R-:W-:Y:S02]  /*1ee0*/  ULEA UR7, UR18, UR12, 0x7 ;  /* 0x0000000c12077291 */ /* 0x000fe4000f8e383f */
[----:B------:R-:W-:Y:S01]  /*1ef0*/  UIADD3 UR19, UR8, 0x200, URZ ;  /* 0x0000020008137890 */ /* 0x000fe2000fffe03f */
[----:B------:R-:W-:Y:S02]  /*1f00*/  UMOV UR13, 0x80000020 ;  /* 0x80000020000d7882 */ /* 0x000fe40000000000 */
[----:B------:R-:W-:Y:S01]  /*1f10*/  UMOV UR12, UR8 ;  /* 0x00000008000c7c82 */ /* 0x000fe20008000000 */
[----:B------:R-:W-:Y:S01]  /*1f20*/  UMOV UR15, 0x80000020 ;  /* 0x80000020000f7882 */ /* 0x000fe20000000000 */
[----:B------:R-:W-:Y:S01]  /*1f30*/  UMOV UR14, UR7 ;  /* 0x00000007000e7c82 */ /* 0x000fe20008000000 */
[----:B------:R-:W-:Y:S01]  /*1f40*/  UIADD3 UR6, UR6, 0x2, URZ ;  /* 0x0000000206067890 */ /* 0x000fe2000fffe03f */
[----:B------:R-:W-:Y:S01]  /*1f50*/  QGMMA.64x32x32.F32.E4M3.E4M3 R40, gdesc[UR12], R40, UP0 ;  /* 0x006000000c2879f3 */ /* 0x000fe2000bf00828 */
[----:B------:R-:W-:Y:S01]  /*1f60*/  UMOV UR12, UR19 ;  /* 0x00000013000c7c82 */ /* 0x000fe20008000000 */
[----:B------:R-:W-:-:S02]  /*1f70*/  UMOV UR13, 0x80000020 ;  /* 0x80000020000d7882 */ /* 0x000fc40000000000 */
[----:B------:R-:W-:Y:S01]  /*1f80*/  QGMMA.64x32x32.F32.E4M3.E4M3 R24, gdesc[UR12], R24, UP0 ;  /* 0x006000000c1879f3 */ /* 0x000fe2000bf00818 */
[----:B------:R-:W-:Y:S02]  /*1f90*/  UIADD3 UR12, UR8, 0x2, URZ ;  /* 0x00000002080c7890 */ /* 0x000fe4000fffe03f */
[----:B------:R-:W-:Y:S02]  /*1fa0*/  UIADD3 UR14, UR7, 0x2, URZ ;  /* 0x00000002070e7890 */ /* 0x000fe4000fffe03f */
[----:B------:R-:W-:Y:S01]  /*1fb0*/  UIADD3 UR8, UR8, 0x202, URZ ;  /* 0x0000020208087890 */ /* 0x000fe2000fffe03f */
[----:B------:R-:W-:Y:S01]  /*1fc0*/  UMOV UR13, 0x80000020 ;  /* 0x80000020000d7882 */ /* 0x000fe20000000000 */
[----:B------:R-:W-:Y:S01]  /*1fd0*/  UMOV UR15, 0x80000020 ;  /* 0x80000020000f7882 */ /* 0x000fe20000000000 */
[----:B------:R-:W-:-:S04]  /*1fe0*/  UISETP.NE.AND UP0, UPT, UR6, UR20, UPT ;  /* 0x000000140600728c */ /* 0x000fc8000bf05270 */
[----:B------:R-:W-:-:S06]  /*1ff0*/  USEL UR7, URZ, 0x1, UP0 ;  /* 0x000000013f077887 */ /* 0x000fcc0008000000 */
[----:B------:R-:W-:Y:S01]  /*2000*/  ISETP.NE.AND P0, PT, RZ, UR7, PT ;  /* 0x00000007ff007c0c */ /* 0x000fe2000bf05270 */
[----:B------:R-:W-:Y:S01]  /*2010*/  QGMMA.64x32x32.F32.E4M3.E4M3 R40, gdesc[UR12], R40 ;  /* 0x006000000c2879f3 */ /* 0x000fe20008700828 */
[----:B------:R-:W-:Y:S01]  /*2020*/  UMOV UR12, UR8 ;  /* 0x00000008000c7c82 */ /* 0x000fe20008000000 */
[----:B------:R-:W-:Y:S02]  /*2030*/  UMOV UR13, 0x80000020 ;  /* 0x80000020000d7882 */ /* 0x000fe40000000000 */
[----:B------:R-:W-:Y:S03]  /*2040*/  QGMMA.64x32x32.F32.E4M3.E4M3 R24, gdesc[UR12], R24, gsb0 ;  /* 0x006000000c1879f3 */ /* 0x000fe60008000818 */
[----:B------:R-:W-:-:S05]  /*2050*/  WARPGROUP.DEPBAR.LE gsb0, 0x1 ;  /* 0x00008000000079c5 */ /* 0x000fca0000010100 */
[----:B------:R-:W-:Y:S05]  /*2060*/  @!P0 BRA `(.L_x_29) ;  /* 0x0000000000888947 */ /* 0x000fea0003800000 */
[----:B------:R-:W-:Y:S02]  /*2070*/  WARPGROUP.DEPBAR.LE gsb0, 0x0 ;  /* 0x00008000000079c5 */ /* 0x000fe40000010000 */
[----:B------:R-:W-:-:S01]  /*2080*/  FADD R83, R40, R83 ;  /* 0x0000005328537221 */ /* 0x000fc20000000000 */
[----:B------:R-:W-:Y:S01]  /*2090*/  FADD R84, R41, R84 ;  /* 0x0000005429547221 */ /* 0x000fe20000000000 */
        /* <DEDUP_REMOVED lines=30> */
[----:B------:R-:W-:-:S06]  /*2280*/  UMOV UR6, URZ ;  /* 0x0000003f00067c82 */ /* 0x000fcc0008000000 */
.L_x_29:
[----:B------:R-:W-:Y:S05]  /*2290*/  @!P1 BRA `(.L_x_30) ;  /* 0x0000000000049947 */ /* 0x000fea0003800000 */
[----:B------:R-:W-:Y:S01]  /*22a0*/  BPT.TRAP 0x1 ;  /* 0x000000040000795c */ /* 0x000fe20000300000 */
.L_x_30:
[----:B------:R-:W-:-:S13]  /*22b0*/  ISETP.NE.AND P0, PT, R6, RZ, PT ;  /* 0x000000ff0600720c */ /* 0x000fda0003f05270 */
[----:B01----:R-:W-:-:S05]  /*22c0*/  @P0 LEA R10, R9, UR10, 0x3 ;  /* 0x0000000a090a0c11 */ /* 0x003fca000f8e18ff */
[----:B------:R-:W-:-:S05]  /*22d0*/  @P0 VIADD R10, R10, 0x60 ;  /* 0x000000600a0a0836 */ /* 0x000fca0000000000 */
[----:B------:R-:W-:-:S04]  /*22e0*/  @P0 PRMT R10, R3, 0x654, R10 ;  /* 0x00000654030a0816 */ /* 0x000fc8000000000a */
[----:B------:R0:W-:Y:S01]  /*22f0*/  @P0 SYNCS.ARRIVE.TRANS64.RED.A1T0 RZ, [R10+URZ], RZ ;  /* 0x000000ff0aff09a7 */ /* 0x0001e2000810043f */
[----:B------:R-:W-:-:S13]  /*2300*/  ISETP.GT.U32.AND P0, PT, R2, 0x1, PT ;  /* 0x000000010200780c */ /* 0x000fda0003f04070 */
[----:B0-----:R-:W-:Y:S05]  /*2310*/  @P0 BRA `(.L_x_31) ;  /* 0x0000000000040947 */ /* 0x001fea0003800000 */
[----:B------:R-:W-:Y:S01]  /*2320*/  BPT.TRAP 0x1 ;  /* 0x000000040000795c */ /* 0x000fe20000300000 */
.L_x_31:
[----:B------:R-:W-:Y:S01]  /*2330*/  UIADD3 UR18, UR18, 0x1, URZ ;  /* 0x0000000112127890 */ /* 0x000fe2000fffe03f */
[C---:B------:R-:W-:Y:S01]  /*2340*/  ISETP.GT.AND P1, PT, R8.reuse, 0x1, PT ;  /* 0x000000010800780c */ /* 0x040fe20003f24270 */
[----:B------:R-:W-:Y:S02]  /*2350*/  VIADD R9, R9, 0x1 ;  /* 0x0000000109097836 */ /* 0x000fe40000000000 */
[----:B------:R-:W-:Y:S01]  /*2360*/  UISETP.NE.AND UP0, UPT, UR18, 0xc, UPT ;  /* 0x0000000c1200788c */ /* 0x000fe2000bf05270 */
[----:B------:R-:W-:Y:S02]  /*2370*/  VIADD R8, R8, 0xffffffff ;  /* 0xffffffff08087836 */ /* 0x000fe40000000000 */
[C---:B------:R-:W-:Y:S01]  /*2380*/  ISETP.NE.AND P0, PT, R9.reuse, 0xc, PT ;  /* 0x0000000c0900780c */ /* 0x040fe20003f05270 */
[----:B------:R-:W-:Y:S02]  /*2390*/  USEL UR8, URZ, 0x1, UP0 ;  /* 0x000000013f087887 */ /* 0x000fe40008000000 */
[----:B------:R-:W-:Y:S01]  /*23a0*/  USEL UR18, UR18, URZ, UP0 ;  /* 0x0000003f12127287 */ /* 0x000fe20008000000 */
[----:B------:R-:W-:-:S03]  /*23b0*/  SEL R9, R9, RZ, P0 ;  /* 0x000000ff09097207 */ /* 0x000fc60000000000 */
[----:B------:R-:W-:Y:S01]  /*23c0*/  LOP3.LUT R14, R14, UR8, RZ, 0x3c, !PT ;  /* 0x000000080e0e7c12 */ /* 0x000fe2000f8e3cff */
[----:B------:R-:W-:Y:S01]  /*23d0*/  UMOV UR8, 0x1 ;  /* 0x0000000100087882 */ /* 0x000fe20000000000 */
[----:B------:R-:W-:Y:S06]  /*23e0*/  @P1 BRA `(.L_x_32) ;  /* 0xfffffff8005c1947 */ /* 0x000fec000383ffff */
.L_x_24:
[----:B------:R-:W-:Y:S01]  /*23f0*/  UISETP.NE.AND UP0, UPT, UR6, URZ, UPT ;  /* 0x0000003f0600728c */ /* 0x000fe2000bf05270 */
[----:B01----:R-:W0:Y:S03]  /*2400*/  LDC R8, c[0x0][0x28c] ;  /* 0x0000a300ff087b82 */ /* 0x003e260000000800 */
[----:B------:R-:W-:-:S06]  /*2410*/  USEL UR6, URZ, 0x1, !UP0 ;  /* 0x000000013f067887 */ /* 0x000fcc000c000000 */
[----:B------:R-:W-:Y:S02]  /*2420*/  ISETP.NE.AND P0, PT, RZ, UR6, PT ;  /* 0x00000006ff007c0c */ /* 0x000fe4000bf05270 */
[----:B0-----:R-:W-:-:S11]  /*2430*/  ISETP.GE.AND P1, PT, R8, 0x1, PT ;  /* 0x000000010800780c */ /* 0x001fd60003f26270 */
[----:B------:R-:W-:Y:S05]  /*2440*/  @!P0 BRA `(.L_x_33) ;  /* 0x0000000000848947 */ /* 0x000fea0003800000 */
[----:B------:R-:W-:Y:S02]  /*2450*/  WARPGROUP.DEPBAR.LE gsb0, 0x0 ;  /* 0x00008000000079c5 */ /* 0x000fe40000010000 */
[----:B------:R-:W-:Y:S01]  /*2460*/  FADD R83, R40, R83 ;  /* 0x0000005328537221 */ /* 0x000fe20000000000 */
        /* <DEDUP_REMOVED lines=30> */
[----:B------:R-:W-:-:S07]  /*2650*/  FADD R22, R22, R39 ;  /* 0x0000002716167221 */ /* 0x000fce0000000000 */
.L_x_33:
[----:B------:R-:W-:Y:S02]  /*2660*/  WARPGROUP.DEPBAR.LE gsb0, 0x0 ;  /* 0x00008000000079c5 */ /* 0x000fe40000010000 */
[----:B------:R-:W-:Y:S05]  /*2670*/  @!P1 BRA `(.L_x_34) ;  /* 0x0000000000549947 */ /* 0x000fea0003800000 */
[----:B------:R-:W-:-:S13]  /*2680*/  ISETP.NE.AND P0, PT, R85, 0x3, PT ;  /* 0x000000035500780c */ /* 0x000fda0003f05270 */
[----:B------:R-:W-:Y:S05]  /*2690*/  @!P0 BRA `(.L_x_35) ;  /* 0x0000000000048947 */ /* 0x000fea0003800000 */
[----:B------:R-:W-:Y:S01]  /*26a0*/  BPT.TRAP 0x1 ;  /* 0x000000040000795c */ /* 0x000fe20000300000 */
.L_x_35:
[----:B------:R-:W-:Y:S01]  /*26b0*/  ISETP.NE.AND P0, PT, R6, RZ, PT ;  /* 0x000000ff0600720c */ /* 0x000fe20003f05270 */
[----:B------:R-:W-:Y:S01]  /*26c0*/  BSSY B0, `(.L_x_36) ;  /* 0x000000e000007945 */ /* 0x000fe20003800000 */
[----:B------:R-:W-:-:S11]  /*26d0*/  ISETP.GT.U32.AND P1, PT, R2, 0x1, PT ;  /* 0x000000010200780c */ /* 0x000fd60003f24070 */
[----:B------:R-:W-:Y:S05]  /*26e0*/  @!P0 BRA `(.L_x_37) ;  /* 0x00000000002c8947 */ /* 0x000fea0003800000 */
[----:B------:R-:W-:-:S04]  /*26f0*/  UISETP.LT.AND UP0, UPT, UR9, 0x1, UPT ;  /* 0x000000010900788c */ /* 0x000fc8000bf01270 */
[----:B------:R-:W-:-:S04]  /*2700*/  USEL UR8, UR9, 0x1, UP0 ;  /* 0x0000000109087887 */ /* 0x000fc80008000000 */
[----:B------:R-:W-:-:S04]  /*2710*/  UIADD3 UR8, UR5, UR9, -UR8 ;  /* 0x0000000905087290 */ /* 0x000fc8000fffe808 */
[----:B------:R-:W-:-:S04]  /*2720*/  UIMAD.WIDE.U32 UR6, UR8, -0x55555555, URZ ;  /* 0xaaaaaaab080678a5 */ /* 0x000fc8000f8e003f */
[----:B------:R-:W-:-:S04]  /*2730*/  USHF.R.U32.HI UR6, URZ, 0x3, UR7 ;  /* 0x000000033f067899 */ /* 0x000fc80008011607 */
[----:B------:R-:W-:-:S04]  /*2740*/  UIMAD UR8, UR6, -0xc, UR8 ;  /* 0xfffffff4060878a4 */ /* 0x000fc8000f8e0208 */
[----:B------:R-:W-:-:S04]  /*2750*/  ULEA UR8, UR8, UR10, 0x3 ;  /* 0x0000000a08087291 */ /* 0x000fc8000f8e183f */
[----:B------:R-:W-:-:S06]  /*2760*/  UIADD3 UR8, UR8, 0x60, URZ ;  /* 0x0000006008087890 */ /* 0x000fcc000fffe03f */
[----:B------:R-:W-:-:S05]  /*2770*/  IMAD.U32 R8, RZ, RZ, UR8 ;  /* 0x00000008ff087e24 */ /* 0x000fca000f8e00ff */
[----:B------:R-:W-:-:S04]  /*2780*/  PRMT R8, R3, 0x654, R8 ;  /* 0x0000065403087816 */ /* 0x000fc80000000008 */
[----:B------:R0:W-:Y:S03]  /*2790*/  SYNCS.ARRIVE.TRANS64.RED.A1T0 RZ, [R8+URZ], RZ ;  /* 0x000000ff08ff79a7 */ /* 0x0001e6000810043f */
.L_x_37:
[----:B------:R-:W-:Y:S05]  /*27a0*/  BSYNC B0 ;  /* 0x0000000000007941 */ /* 0x000fea0003800000 */
.L_x_36:
[----:B------:R-:W-:Y:S05]  /*27b0*/  @P1 BRA `(.L_x_34) ;  /* 0x0000000000041947 */ /* 0x000fea0003800000 */
[----:B------:R-:W-:Y:S01]  /*27c0*/  BPT.TRAP 0x1 ;  /* 0x000000040000795c */ /* 0x000fe20000300000 */
.L_x_34:
[----:B------:R-:W1:Y:S01]  /*27d0*/  LDC R16, c[0x0][0x288] ;  /* 0x0000a200ff107b82 */ /* 0x000e620000000800 */
[--C-:B0-----:R-:W-:Y:S01]  /*27e0*/  SHF.R.U32.HI R8, RZ, 0x2, R0.reuse ;  /* 0x00000002ff087819 */ /* 0x101fe20000011600 */
[----:B------:R-:W-:Y:S01]  /*27f0*/  IMAD.SHL.U32 R15, R15, 0x20, RZ ;  /* 0x000000200f0f7824 */ /* 0x000fe200078e00ff */
[----:B------:R-:W-:Y:S01]  /*2800*/  SHF.R.U32.HI R11, RZ, 0x7, R0 ;  /* 0x00000007ff0b7819 */ /* 0x000fe20000011600 */
[----:B------:R-:W-:Y:S01]  /*2810*/  UIADD3 UR5, UR9, UR5, URZ ;  /* 0x0000000509057290 */ /* 0x000fe2000fffe03f */
[----:B------:R-:W-:Y:S01]  /*2820*/  LOP3.LUT R9, R8, 0x7, RZ, 0xc0, !PT ;  /* 0x0000000708097812 */ /* 0x000fe200078ec0ff */
[----:B------:R-:W-:Y:S01]  /*2830*/  IMAD.SHL.U32 R30, R18, 0x100, RZ ;  /* 0x00000100121e7824 */ /* 0x000fe200078e00ff */
[----:B------:R-:W-:Y:S01]  /*2840*/  LOP3.LUT R8, R11, 0x1, RZ, 0xc0, !PT ;  /* 0x000000010b087812 */ /* 0x000fe200078ec0ff */
[----:B------:R-:W-:Y:S01]  /*2850*/  UISETP.GT.U32.AND UP0, UPT, UR5, 0xb, UPT ;  /* 0x0000000b0500788c */ /* 0x000fe2000bf04070 */
[----:B------:R-:W-:Y:S01]  /*2860*/  LOP3.LUT R10, R0, 0x60, RZ, 0xc0, !PT ;  /* 0x00000060000a7812 */ /* 0x000fe200078ec0ff */
[----:B------:R-:W-:Y:S01]  /*2870*/  ULDC UR12, c[0x0][0x284] ;  /* 0x0000a100000c7ab9 */ /* 0x000fe20000000800 */
[----:B------:R-:W-:Y:S01]  /*2880*/  UISETP.GE.U32.AND UP1, UPT, UR9, 0xc, UPT ;  /* 0x0000000c0900788c */ /* 0x000fe2000bf26070 */
[----:B------:R-:W-:Y:S01]  /*2890*/  IMAD.SHL.U32 R24, R8, 0x40, RZ ;  /* 0x0000004008187824 */ /* 0x000fe200078e00ff */
[----:B------:R-:W-:Y:S01]  /*28a0*/  SHF.R.U32.HI R10, RZ, 0x1, R10 ;  /* 0x00000001ff0a7819 */ /* 0x000fe2000001160a */
[----:B------:R-:W-:Y:S01]  /*28b0*/  UISETP.LT.U32.AND UP0, UPT, UR9, 0xc, UP0 ;  /* 0x0000000c0900788c */ /* 0x000fe20008701070 */
[----:B------:R-:W-:Y:S01]  /*28c0*/  SHF.R.S32.HI R27, RZ, 0x1f, R20 ;  /* 0x0000001fff1b7819 */ /* 0x000fe20000011414 */
[----:B------:R-:W-:Y:S01]  /*28d0*/  ULDC.64 UR10, c[0x0][0x5d0] ;  /* 0x00017400000a7ab9 */ /* 0x000fe20000000a00 */
[--C-:B------:R-:W-:Y:S01]  /*28e0*/  LOP3.LUT R11, R24, 0x40, R9.reuse, 0xe2, !PT ;  /* 0x00000040180b7812 */ /* 0x100fe200078ee209 */
[C---:B------:R-:W-:Y:S01]  /*28f0*/  IMAD.SHL.U32 R24, R0.reuse, 0x2, RZ ;  /* 0x0000000200187824 */ /* 0x040fe200078e00ff */
[----:B------:R-:W-:Y:S01]  /*2900*/  IADD3 R17, RZ, -R10, -R9 ;  /* 0x8000000aff117210 */ /* 0x000fe20007ffe809 */
[----:B------:R-:W-:Y:S01]  /*2910*/  UIMAD.WIDE.U32 UR6, UR5, -0x55555555, URZ ;  /* 0xaaaaaaab050678a5 */ /* 0x000fe2000f8e003f */
[----:B------:R-:W-:Y:S01]  /*2920*/  LOP3.LUT R14, R0, 0x3, RZ, 0xc0, !PT ;  /* 0x00000003000e7812 */ /* 0x000fe200078ec0ff */
[----:B------:R-:W-:Y:S01]  /*2930*/  USEL UR8, URZ, 0x1, !UP0 ;  /* 0x000000013f087887 */ /* 0x000fe2000c000000 */
[----:B------:R-:W-:Y:S01]  /*2940*/  LOP3.LUT R24, R15, 0x6, R24, 0xf8, !PT ;  /* 0x000000060f187812 */ /* 0x000fe200078ef818 */
[----:B------:R-:W-:Y:S01]  /*2950*/  IMAD R9, R27, UR10, RZ ;  /* 0x0000000a1b097c24 */ /* 0x000fe2000f8e02ff */
[----:B-1----:R-:W-:Y:S01]  /*2960*/  ISETP.GE.AND P0, PT, R15, R16, PT ;  /* 0x000000100f00720c */ /* 0x002fe20003f06270 */
[----:B------:R-:W-:Y:S01]  /*2970*/  IMAD R17, R8, -0x40, R17 ;  /* 0xffffffc008117824 */ /* 0x000fe200078e0211 */
[----:B------:R-:W-:Y:S01]  /*2980*/  SHF.R.S32.HI R25, RZ, 0x1f, R24 ;  /* 0x0000001fff197819 */ /* 0x000fe20000011418 */
[----:B------:R-:W-:Y:S01]  /*2990*/  USHF.R.U32.HI UR6, URZ, 0x3, UR7 ;  /* 0x000000033f067899 */ /* 0x000fe20008011607 */
[----:B------:R-:W-:Y:S01]  /*29a0*/  ISETP.GE.OR P0, PT, R30, UR12, P0 ;  /* 0x0000000c1e007c0c */ /* 0x000fe20008706670 */
[----:B------:R-:W-:Y:S01]  /*29b0*/  ULOP3.LUT UR4, UR4, UR8, URZ, 0x3c, !UPT ;  /* 0x0000000804047292 */ /* 0x000fe2000f8e3c3f */
[----:B------:R-:W-:Y:S01]  /*29c0*/  IMAD.WIDE R18, R18, 0x100, RZ ;  /* 0x0000010012127825 */ /* 0x000fe200078e02ff */
[----:B------:R-:W-:Y:S01]  /*29d0*/  UIMAD UR5, UR6, -0xc, UR5 ;  /* 0xfffffff4060578a4 */ /* 0x000fe2000f8e0205 */
[----:B------:R-:W-:Y:S01]  /*29e0*/  IADD3 R30, -R30, UR12, R17 ;  /* 0x0000000c1e1e7c10 */ /* 0x000fe2000fffe111 */
[----:B------:R-:W-:Y:S01]  /*29f0*/  @UP1 ULOP3.LUT UR4, UR4, 0x1, UR6, 0x78, !UPT ;  /* 0x0000000104041892 */ /* 0x000fe2000f8e7806 */
[----:B------:R-:W-:Y:S01]  /*2a00*/  IMAD R21, R20, UR11, R9 ;  /* 0x0000000b14157c24 */ /* 0x000fe2000f8e0209 */
[----:B------:R-:W-:Y:S01]  /*2a10*/  LOP3.LUT R35, R18, R11, R10, 0xfe, !PT ;  /* 0x0000000b12237212 */ /* 0x000fe200078efe0a */
[----:B------:R-:W-:-:S02]  /*2a20*/  IMAD R14, R14, -0x2, R16 ;  /* 0xfffffffe0e0e7824 */ /* 0x000fc400078e0210 */
[----:B------:R-:W-:-:S04]  /*2a30*/  IMAD.WIDE.U32 R8, R20, UR10, R24 ;  /* 0x0000000a14087c25 */ /* 0x000fc8000f8e0018 */
[----:B------:R-:W-:Y:S02]  /*2a40*/  IMAD.IADD R9, R9, 0x1, R21 ;  /* 0x0000000109097824 */ /* 0x000fe400078e0215 */
[----:B------:R-:W-:Y:S02]  /*2a50*/  IMAD.IADD R29, R14, 0x1, -R15 ;  /* 0x000000010e1d7824 */ /* 0x000fe400078e0a0f */
[----:B------:R-:W-:Y:S01]  /*2a60*/  IMAD.MOV.U32 R28, RZ, RZ, -0x1 ;  /* 0xffffffffff1c7424 */ /* 0x000fe200078e00ff */
[----:B------:R-:W-:Y:S06]  /*2a70*/  @P0 BRA `(.L_x_38) ;  /* 0x0000002400880947 */ /* 0x000fec0003800000 */
[----:B------:R-:W0:Y:S01]  /*2a80*/  LDC.64 R32, c[0x0][0x5c8] ;  /* 0x00017200ff207b82 */ /* 0x000e220000000a00 */
[----:B------:R-:W-:Y:S01]  /*2a90*/  ULDC.64 UR6, c[0x0][0x5c0] ;  /* 0x0001700000067ab9 */ /* 0x000fe20000000a00 */
[----:B------:R-:W-:Y:S01]  /*2aa0*/  BSSY B0, `(.L_x_38) ;  /* 0x000025f000007945 */ /* 0x000fe20003800000 */
[-C--:B0-----:R-:W-:Y:S01]  /*2ab0*/  IMAD R10, R19, R32.reuse, RZ ;  /* 0x00000020130a7224 */ /* 0x081fe200078e02ff */
[----:B------:R-:W-:Y:S01]  /*2ac0*/  SHF.L.U64.HI R26, R32, 0x3, R33 ;  /* 0x00000003201a7819 */ /* 0x000fe20000010221 */
[----:B------:R-:W-:-:S04]  /*2ad0*/  IMAD.WIDE.U32 R8, R35, R32, R8 ;  /* 0x0000002023087225 */ /* 0x000fc800078e0008 */
[----:B------:R-:W-:Y:S01]  /*2ae0*/  IMAD R11, R35, R33, R10 ;  /* 0x00000021230b7224 */ /* 0x000fe200078e020a */
[----:B------:R-:W-:Y:S01]  /*2af0*/  IADD3 R16, P3, R8, UR6, RZ ;  /* 0x0000000608107c10 */ /* 0x000fe2000ff7e0ff */
[C---:B------:R-:W-:Y:S01]  /*2b00*/  IMAD.SHL.U32 R15, R32.reuse, 0x8, RZ ;  /* 0x00000008200f7824 */ /* 0x040fe200078e00ff */
[----:B------:R-:W-:Y:S01]  /*2b10*/  LEA R10, P2, R32, R8, 0x7 ;  /* 0x00000008200a7211 */ /* 0x000fe200078438ff */
[----:B------:R-:W-:-:S03]  /*2b20*/  IMAD.IADD R9, R9, 0x1, R11 ;  /* 0x0000000109097824 */ /* 0x000fc600078e020b */
[----:B------:R-:W-:Y:S02]  /*2b30*/  IADD3 R14, P1, P0, R8, UR6, R15 ;  /* 0x00000006080e7c10 */ /* 0x000fe4000f83e00f */
[----:B------:R-:W-:Y:S02]  /*2b40*/  IADD3.X R17, R9, UR7, RZ, P3, !PT ;  /* 0x0000000709117c10 */ /* 0x000fe40009ffe4ff */
[----:B----45:R-:W-:Y:S02]  /*2b50*/  FSETP.NEU.AND P3, PT, R12, RZ, PT ;  /* 0x000000ff0c00720b */ /* 0x030fe40003f6d000 */
[----:B------:R-:W-:Y:S02]  /*2b60*/  LEA.HI.X R11, R32, R9, R33, 0x7, P2 ;  /* 0x00000009200b7211 */ /* 0x000fe400010f3c21 */
[C---:B------:R-:W-:Y:S02]  /*2b70*/  IADD3 R8, P2, R10.reuse, UR6, RZ ;  /* 0x000000060a087c10 */ /* 0x040fe4000ff5e0ff */
[----:B------:R-:W-:-:S02]  /*2b80*/  IADD3 R10, P5, P6, R10, UR6, R15 ;  /* 0x000000060a0a7c10 */ /* 0x000fc4000febe00f */
[--C-:B------:R-:W-:Y:S02]  /*2b90*/  IADD3.X R15, R9, UR7, R26.reuse, P1, P0 ;  /* 0x00000007090f7c10 */ /* 0x100fe40008fe041a */
[C---:B------:R-:W-:Y:S02]  /*2ba0*/  IADD3.X R9, R11.reuse, UR7, RZ, P2, !PT ;  /* 0x000000070b097c10 */ /* 0x040fe400097fe4ff */
[----:B------:R-:W-:Y:S01]  /*2bb0*/  IADD3.X R11, R11, UR7, R26, P5, P6 ;  /* 0x000000070b0b7c10 */ /* 0x000fe2000afec41a */
[----:B------:R-:W-:Y:S06]  /*2bc0*/  @!P3 BRA `(.L_x_39) ;  /* 0x0000001c0020b947 */ /* 0x000fec0003800000 */
[----:B------:R-:W-:Y:S01]  /*2bd0*/  ULDC.64 UR6, c[0x0][0x5b8] ;  /* 0x00016e0000067ab9 */ /* 0x000fe20000000a00 */
[----:B------:R-:W-:Y:S01]  /*2be0*/  ISETP.GE.AND P0, PT, R30, 0x1, PT ;  /* 0x000000011e00780c */ /* 0x000fe20003f06270 */
[----:B------:R-:W-:Y:S01]  /*2bf0*/  IMAD R21, R27, UR6, RZ ;  /* 0x000000061b157c24 */ /* 0x000fe2000f8e02ff */
[----:B------:R-:W-:Y:S01]  /*2c00*/  ULDC.64 UR10, c[0x0][0x5a8] ;  /* 0x00016a00000a7ab9 */ /* 0x000fe20000000a00 */
[C---:B------:R-:W-:Y:S01]  /*2c10*/  IMAD.WIDE.U32 R24, R20.reuse, UR6, R24 ;  /* 0x0000000614187c25 */ /* 0x040fe2000f8e0018 */
[----:B------:R-:W-:Y:S01]  /*2c20*/  ISETP.LT.OR P3, PT, R29, 0x1, !P0 ;  /* 0x000000011d00780c */ /* 0x000fe20004761670 */
[----:B------:R-:W-:Y:S02]  /*2c30*/  BSSY B1, `(.L_x_40) ;  /* 0x000000d000017945 */ /* 0x000fe40003800000 */
[----:B------:R-:W-:Y:S01]  /*2c40*/  IMAD R21, R20, UR7, R21 ;  /* 0x0000000714157c24 */ /* 0x000fe2000f8e0215 */
[----:B------:R-:W-:Y:S01]  /*2c50*/  ULDC.64 UR6, c[0x0][0x5b0] ;  /* 0x00016c0000067ab9 */ /* 0x000fe20000000a00 */
[----:B------:R-:W-:-:S02]  /*2c60*/  IMAD.MOV.U32 R20, RZ, RZ, R24 ;  /* 0x000000ffff147224 */ /* 0x000fc400078e0018 */
[----:B------:R-:W-:Y:S02]  /*2c70*/  IMAD.IADD R21, R25, 0x1, R21 ;  /* 0x0000000119157824 */ /* 0x000fe400078e0215 */
[----:B------:R-:W-:Y:S02]  /*2c80*/  IMAD R26, R19, UR6, RZ ;  /* 0x00000006131a7c24 */ /* 0x000fe4000f8e02ff */
[----:B------:R-:W-:-:S04]  /*2c90*/  IMAD.WIDE.U32 R24, R35, UR6, R20 ;  /* 0x0000000623187c25 */ /* 0x000fc8000f8e0014 */
[--C-:B------:R-:W-:Y:S01]  /*2ca0*/  IMAD R27, R35, UR7, R26.reuse ;  /* 0x00000007231b7c24 */ /* 0x100fe2000f8e021a */
[----:B------:R-:W-:Y:S02]  /*2cb0*/  IADD3 R24, P1, R24, UR10, RZ ;  /* 0x0000000a18187c10 */ /* 0x000fe4000ff3e0ff */
[----:B------:R-:W-:Y:S02]  /*2cc0*/  PRMT R26, RZ, 0x7610, R26 ;  /* 0x00007610ff1a7816 */ /* 0x000fe4000000001a */
[----:B------:R-:W-:Y:S01]  /*2cd0*/  IADD3.X R25, R25, UR11, R27, P1, !PT ;  /* 0x0000000b19197c10 */ /* 0x000fe20008ffe41b */
[----:B------:R-:W-:Y:S08]  /*2ce0*/  @P3 BRA `(.L_x_41) ;  /* 0x0000000000043947 */ /* 0x000ff00003800000 */
[----:B------:R0:W5:Y:S02]  /*2cf0*/  LDG.E.U8 R26, desc[UR16][R24.64] ;  /* 0x00000010181a7981 */ /* 0x000164000c1e1100 */
.L_x_41:
[----:B------:R-:W-:Y:S05]  /*2d00*/  BSYNC B1 ;  /* 0x0000000000017941 */ /* 0x000fea0003800000 */
.L_x_40:
[----:B-----5:R-:W-:Y:S01]  /*2d10*/  LOP3.LUT R26, R26, 0xff, RZ, 0xc0, !PT ;  /* 0x000000ff1a1a7812 */ /* 0x020fe200078ec0ff */
[----:B------:R-:W-:Y:S01]  /*2d20*/  BSSY B1, `(.L_x_42) ;  /* 0x000000b000017945 */ /* 0x000fe20003800000 */
[----:B------:R-:W-:Y:S02]  /*2d30*/  ISETP.LT.OR P2, PT, R29, 0x2, !P0 ;  /* 0x000000021d00780c */ /* 0x000fe40004741670 */
[----:B------:R-:W-:-:S05]  /*2d40*/  F2FP.F16.E4M3.UNPACK_B R26, R26 ;  /* 0x0000001aff1a723e */ /* 0x000fca00020006ff */
[----:B------:R-:W-:-:S05]  /*2d50*/  HADD2.F32 R27, -RZ, R26.H0_H0 ;  /* 0x2000001aff1b7230 */ /* 0x000fca0000004100 */
[----:B------:R-:W-:-:S04]  /*2d60*/  FMUL R26, R27, R12 ;  /* 0x0000000c1b1a7220 */ /* 0x000fc80000400000 */
[----:B--2---:R-:W-:-:S05]  /*2d70*/  FFMA R26, R83, R7, R26 ;  /* 0x00000007531a7223 */ /* 0x004fca000000001a */
[----:B------:R-:W-:Y:S02]  /*2d80*/  F2FP.SATFINITE.E4M3.F32.PACK_AB_MERGE_C R27, RZ, R26, RZ ;  /* 0x0000001aff1b723e */ /* 0x000fe400048070ff */
[----:B------:R-:W-:-:S03]  /*2d90*/  PRMT R26, RZ, 0x7610, R26 ;  /* 0x00007610ff1a7816 */ /* 0x000fc6000000001a */
[----:B------:R1:W-:Y:S01]  /*2da0*/  @!P3 STG.E.U8 desc[UR16][R16.64], R27 ;  /* 0x0000001b1000b986 */ /* 0x0003e2000c101110 */
[----:B------:R-:W-:Y:S05]  /*2db0*/  @P2 BRA `(.L_x_43) ;  /* 0x0000000000042947 */ /* 0x000fea0003800000 */
[----:B------:R2:W5:Y:S02]  /*2dc0*/  LDG.E.U8 R26, desc[UR16][R24.64+0x1] ;  /* 0x00000110181a7981 */ /* 0x000564000c1e1100 */
.L_x_43:
[----:B------:R-:W-:Y:S05]  /*2dd0*/  BSYNC B1 ;  /* 0x0000000000017941 */ /* 0x000fea0003800000 */
.L_x_42:
[----:B-----5:R-:W-:Y:S01]  /*2de0*/  LOP3.LUT R26, R26, 0xff, RZ, 0xc0, !PT ;  /* 0x000000ff1a1a7812 */ /* 0x020fe200078ec0ff */
[----:B------:R-:W-:Y:S01]  /*2df0*/  BSSY B1, `(.L_x_44) ;  /* 0x0000013000017945 */ /* 0x000fe20003800000 */
[----:B------:R-:W-:Y:S02]  /*2e00*/  IADD3 R33, P1, R35, 0x8, RZ ;  /* 0x0000000823217810 */ /* 0x000fe40007f3e0ff */
[----:B------:R-:W-:-:S05]  /*2e10*/  F2FP.F16.E4M3.UNPACK_B R26, R26 ;  /* 0x0000001aff1a723e */ /* 0x000fca00020006ff */
[----:B-1----:R-:W-:Y:S02]  /*2e20*/  HADD2.F32 R27, -RZ, R26.H0_H0 ;  /* 0x2000001aff1b7230 */ /* 0x002fe40000004100 */
[----:B------:R-:W-:Y:S01]  /*2e30*/  IMAD.X R26, RZ, RZ, R19, P1 ;  /* 0x000000ffff1a7224 */ /* 0x000fe200008e0613 */
[----:B------:R-:W-:Y:S02]  /*2e40*/  ISETP.GE.AND P1, PT, R30, 0x9, PT ;  /* 0x000000091e00780c */ /* 0x000fe40003f26270 */
[----:B------:R-:W-:Y:S01]  /*2e50*/  FMUL R31, R27, R12 ;  /* 0x0000000c1b1f7220 */ /* 0x000fe20000400000 */
[----:B------:R-:W-:Y:S01]  /*2e60*/  IMAD R32, R26, UR6, RZ ;  /* 0x000000061a207c24 */ /* 0x000fe2000f8e02ff */
[----:B------:R-:W-:Y:S01]  /*2e70*/  ISETP.LT.OR P5, PT, R29, 0x1, !P1 ;  /* 0x000000011d00780c */ /* 0x000fe20004fa1670 */
[----:B------:R-:W-:-:S04]  /*2e80*/  IMAD.WIDE.U32 R26, R33, UR6, R20 ;  /* 0x00000006211a7c25 */ /* 0x000fc8000f8e0014 */
[----:B------:R-:W-:Y:S01]  /*2e90*/  FFMA R31, R84, R7, R31 ;  /* 0x00000007541f7223 */ /* 0x000fe2000000001f */
[----:B------:R-:W-:Y:S01]  /*2ea0*/  IMAD R33, R33, UR7, R32 ;  /* 0x0000000721217c24 */ /* 0x000fe2000f8e0220 */
[----:B------:R-:W-:-:S03]  /*2eb0*/  IADD3 R26, P3, R26, UR10, RZ ;  /* 0x0000000a1a1a7c10 */ /* 0x000fc6000ff7e0ff */
[----:B------:R-:W-:Y:S02]  /*2ec0*/  F2FP.SATFINITE.E4M3.F32.PACK_AB_MERGE_C R37, RZ, R31, RZ ;  /* 0x0000001fff25723e */ /* 0x000fe400048070ff */
[----:B------:R-:W-:Y:S02]  /*2ed0*/  IADD3.X R27, R27, UR11, R33, P3, !PT ;  /* 0x0000000b1b1b7c10 */ /* 0x000fe40009ffe421 */
[----:B------:R-:W-:Y:S01]  /*2ee0*/  PRMT R31, RZ, 0x7610, R31 ;  /* 0x00007610ff1f7816 */ /* 0x000fe2000000001f */
[----:B------:R1:W-:Y:S01]  /*2ef0*/  @!P2 STG.E.U8 desc[UR16][R16.64+0x1], R37 ;  /* 0x000001251000a986 */ /* 0x0003e2000c101110 */
[----:B------:R-:W-:Y:S05]  /*2f00*/  @P5 BRA `(.L_x_45) ;  /* 0x0000000000045947 */ /* 0x000fea0003800000 */
[----:B------:R3:W5:Y:S02]  /*2f10*/  LDG.E.U8 R31, desc[UR16][R26.64] ;  /* 0x000000101a1f7981 */ /* 0x000764000c1e1100 */
.L_x_45:
[----:B------:R-:W-:Y:S05]  /*2f20*/  BSYNC B1 ;  /* 0x0000000000017941 */ /* 0x000fea0003800000 */
.L_x_44:
[----:B-----5:R-:W-:Y:S01]  /*2f30*/  LOP3.LUT R31, R31, 0xff, RZ, 0xc0, !PT ;  /* 0x000000ff1f1f7812 */ /* 0x020fe200078ec0ff */
[----:B------:R-:W-:Y:S01]  /*2f40*/  BSSY B1, `(.L_x_46) ;  /* 0x000000b000017945 */ /* 0x000fe20003800000 */
[----:B------:R-:W-:Y:S02]  /*2f50*/  ISETP.LT.OR P2, PT, R29, 0x2, !P1 ;  /* 0x000000021d00780c */ /* 0x000fe40004f41670 */
[----:B------:R-:W-:-:S05]  /*2f60*/  F2FP.F16.E4M3.UNPACK_B R31, R31 ;  /* 0x0000001fff1f723e */ /* 0x000fca00020006ff */
[----:B------:R-:W-:-:S05]  /*2f70*/  HADD2.F32 R31, -RZ, R31.H0_H0 ;  /* 0x2000001fff1f7230 */ /* 0x000fca0000004100 */
[----:B------:R-:W-:Y:S01]  /*2f80*/  FMUL R32, R31, R12 ;  /* 0x0000000c1f207220 */ /* 0x000fe20000400000 */
[----:B------:R-:W-:-:S03]  /*2f90*/  PRMT R31, RZ, 0x7610, R31 ;  /* 0x00007610ff1f7816 */ /* 0x000fc6000000001f */
[----:B------:R-:W-:-:S05]  /*2fa0*/  FFMA R32, R81, R7, R32 ;  /* 0x0000000751207223 */ /* 0x000fca0000000020 */
[----:B------:R-:W-:-:S05]  /*2fb0*/  F2FP.SATFINITE.E4M3.F32.PACK_AB_MERGE_C R33, RZ, R32, RZ ;  /* 0x00000020ff21723e */ /* 0x000fca00048070ff */
[----:B------:R4:W-:Y:S01]  /*2fc0*/  @!P5 STG.E.U8 desc[UR16][R14.64], R33 ;  /* 0x000000210e00d986 */ /* 0x0009e2000c101110 */
[----:B------:R-:W-:Y:S05]  /*2fd0*/  @P2 BRA `(.L_x_47) ;  /* 0x0000000000042947 */ /* 0x000fea0003800000 */
[----:B------:R0:W5:Y:S02]  /*2fe0*/  LDG.E.U8 R31, desc[UR16][R26.64+0x1] ;  /* 0x000001101a1f7981 */ /* 0x000164000c1e1100 */
.L_x_47:
[----:B------:R-:W-:Y:S05]  /*2ff0*/  BSYNC B1 ;  /* 0x0000000000017941 */ /* 0x000fea0003800000 */
.L_x_46:
[----:B-----5:R-:W-:Y:S01]  /*3000*/  LOP3.LUT R31, R31, 0xff, RZ, 0xc0, !PT ;  /* 0x000000ff1f1f7812 */ /* 0x020fe200078ec0ff */
[----:B------:R-:W-:Y:S01]  /*3010*/  BSSY B1, `(.L_x_48) ;  /* 0x000000b000017945 */ /* 0x000fe20003800000 */
[----:B------:R-:W-:Y:S02]  /*3020*/  ISETP.LT.OR P3, PT, R29, 0x9, !P0 ;  /* 0x000000091d00780c */ /* 0x000fe40004761670 */
[----:B------:R-:W-:-:S05]  /*3030*/  F2FP.F16.E4M3.UNPACK_B R31, R31 ;  /* 0x0000001fff1f723e */ /* 0x000fca00020006ff */
[----:B------:R-:W-:-:S05]  /*3040*/  HADD2.F32 R31, -RZ, R31.H0_H0 ;  /* 0x2000001fff1f7230 */ /* 0x000fca0000004100 */
[----:B------:R-:W-:-:S04]  /*3050*/  FMUL R31, R31, R12 ;  /* 0x0000000c1f1f7220 */ /* 0x000fc80000400000 */
[----:B------:R-:W-:-:S05]  /*3060*/  FFMA R31, R82, R7, R31 ;  /* 0x00000007521f7223 */ /* 0x000fca000000001f */
[----:B----4-:R-:W-:Y:S02]  /*3070*/  F2FP.SATFINITE.E4M3.F32.PACK_AB_MERGE_C R33, RZ, R31, RZ ;  /* 0x0000001fff21723e */ /* 0x010fe400048070ff */
[----:B------:R-:W-:-:S03]  /*3080*/  PRMT R31, RZ, 0x7610, R31 ;  /* 0x00007610ff1f7816 */ /* 0x000fc6000000001f */
[----:B------:R4:W-:Y:S01]  /*3090*/  @!P2 STG.E.U8 desc[UR16][R14.64+0x1], R33 ;  /* 0x000001210e00a986 */ /* 0x0009e2000c101110 */
[----:B------:R-:W-:Y:S05]  /*30a0*/  @P3 BRA `(.L_x_49) ;  /* 0x0000000000043947 */ /* 0x000fea0003800000 */
[----:B------:R0:W5:Y:S02]  /*30b0*/  LDG.E.U8 R31, desc[UR16][R24.64+0x8] ;  /* 0x00000810181f7981 */ /* 0x000164000c1e1100 */
.L_x_49:
[----:B------:R-:W-:Y:S05]  /*30c0*/  BSYNC B1 ;  /* 0x0000000000017941 */ /* 0x000fea0003800000 */
.L_x_48:
        /* <DEDUP_REMOVED lines=8> */
[----:B----4-:R-:W-:-:S05]  /*3150*/  F2FP.SATFINITE.E4M3.F32.PACK_AB_MERGE_C R33, RZ, R32, RZ ;  /* 0x00000020ff21723e */ /* 0x010fca00048070ff */
[----:B------:R4:W-:Y:S01]  /*3160*/  @!P3 STG.E.U8 desc[UR16][R16.64+0x8], R33 ;  /* 0x000008211000b986 */ /* 0x0009e2000c101110 */
[----:B------:R-:W-:Y:S05]  /*3170*/  @P2 BRA `(.L_x_51) ;  /* 0x0000000000042947 */ /* 0x000fea0003800000 */
[----:B------:R0:W5:Y:S02]  /*3180*/  LDG.E.U8 R31, desc[UR16][R24.64+0x9] ;  /* 0x00000910181f7981 */ /* 0x000164000c1e1100 */
.L_x_51:
[----:B------:R-:W-:Y:S05]  /*3190*/  BSYNC B1 ;  /* 0x0000000000017941 */ /* 0x000fea0003800000 */
.L_x_50:
        /* <DEDUP_REMOVED lines=12> */
.L_x_53:
[----:B------:R-:W-:Y:S05]  /*3260*/  BSYNC B1 ;  /* 0x0000000000017941 */ /* 0x000fea0003800000 */
.L_x_52:
        /* <DEDUP_REMOVED lines=12> */
.L_x_55:
[----:B------:R-:W-:Y:S05]  /*3330*/  BSYNC B1 ;  /* 0x0000000000017941 */ /* 0x000fea0003800000 */
.L_x_54:
        /* <DEDUP_REMOVED lines=12> */
.L_x_57:
[----:B------:R-:W-:Y:S05]  /*3400*/  BSYNC B1 ;  /* 0x0000000000017941 */ /* 0x000fea0003800000 */
.L_x_56:
        /* <DEDUP_REMOVED lines=12> */
.L_x_59:
[----:B------:R-:W-:Y:S05]  /*34d0*/  BSYNC B1 ;  /* 0x0000000000017941 */ /* 0x000fea0003800000 */
.L_x_58:
        /* <DEDUP_REMOVED lines=12> */
.L_x_61:
[----:B------:R-:W-:Y:S05]  /*35a0*/  BSYNC B1 ;  /* 0x0000000000017941 */ /* 0x000fea0003800000 */
.L_x_60:
        /* <DEDUP_REMOVED lines=12> */
.L_x_63:
[----:B------:R-:W-:Y:S05]  /*3670*/  BSYNC B1 ;  /* 0x0000000000017941 */ /* 0x000fea0003800000 */
.L_x_62:
        /* <DEDUP_REMOVED lines=12> */
.L_x_65:
[----:B------:R-:W-:Y:S05]  /*3740*/  BSYNC B1 ;  /* 0x0000000000017941 */ /* 0x000fea0003800000 */
.L_x_64:
        /* <DEDUP_REMOVED lines=12> */
.L_x_67:
[----:B------:R-:W-:Y:S05]  /*3810*/  BSYNC B1 ;  /* 0x0000000000017941 */ /* 0x000fea0003800000 */
.L_x_66:
[----:B-----5:R-:W-:Y:S01]  /*3820*/  LOP3.LUT R31, R31, 0xff, RZ, 0xc0, !PT ;  /* 0x000000ff1f1f7812 */ /* 0x020fe200078ec0ff */
[----:B------:R-:W-:Y:S01]  /*3830*/  BSSY B1, `(.L_x_68) ;  /* 0x000000b000017945 */ /* 0x000fe20003800000 */
[----:B------:R-:W-:Y:S02]  /*3840*/  ISETP.LT.OR P2, PT, R29, 0x19, !P1 ;  /* 0x000000191d00780c */ /* 0x000fe40004f41670 */
[----:B------:R-:W-:Y:S02]  /*3850*/  F2FP.F16.E4M3.UNPACK_B R31, R31 ;  /* 0x0000001fff1f723e */ /* 0x000fe400020006ff */
[----:B0-2---:R-:W-:-:S03]  /*3860*/  PRMT R24, RZ, 0x7610, R24 ;  /* 0x00007610ff187816 */ /* 0x005fc60000000018 */
[----:B------:R-:W-:-:S05]  /*3870*/  HADD2.F32 R31, -RZ, R31.H0_H0 ;  /* 0x2000001fff1f7230 */ /* 0x000fca0000004100 */
[----:B------:R-:W-:-:S04]  /*3880*/  FMUL R31, R31, R12 ;  /* 0x0000000c1f1f7220 */ /* 0x000fc80000400000 */
[----:B------:R-:W-:-:S05]  /*3890*/  FFMA R31, R72, R7, R31 ;  /* 0x00000007481f7223 */ /* 0x000fca000000001f */
[----:B------:R-:W-:-:S05]  /*38a0*/  F2FP.SATFINITE.E4M3.F32.PACK_AB_MERGE_C R31, RZ, R31, RZ ;  /* 0x0000001fff1f723e */ /* 0x000fca00048070ff */
[----:B------:R0:W-:Y:S01]  /*38b0*/  @!P0 STG.E.U8 desc[UR16][R16.64+0x19], R31 ;  /* 0x0000191f10008986 */ /* 0x0001e2000c101110 */
[----:B------:R-:W-:Y:S05]  /*38c0*/  @P2 BRA `(.L_x_69) ;  /* 0x0000000000042947 */ /* 0x000fea0003800000 */
[----:B------:R2:W5:Y:S02]  /*38d0*/  LDG.E.U8 R24, desc[UR16][R26.64+0x18] ;  /* 0x000018101a187981 */ /* 0x000564000c1e1100 */
.L_x_69:
[----:B------:R-:W-:Y:S05]  /*38e0*/  BSYNC B1 ;  /* 0x0000000000017941 */ /* 0x000fea0003800000 */
.L_x_68:
[----:B-----5:R-:W-:Y:S01]  /*38f0*/  LOP3.LUT R24, R24, 0xff, RZ, 0xc0, !PT ;  /* 0x000000ff18187812 */ /* 0x020fe200078ec0ff */
[----:B------:R-:W-:Y:S01]  /*3900*/  BSSY B1, `(.L_x_70) ;  /* 0x000000b000017945 */ /* 0x000fe20003800000 */
[----:B------:R-:W-:Y:S02]  /*3910*/  ISETP.LT.OR P1, PT, R29, 0x1a, !P1 ;  /* 0x0000001a1d00780c */ /* 0x000fe40004f21670 */
[----:B------:R-:W-:-:S05]  /*3920*/  F2FP.F16.E4M3.UNPACK_B R24, R24 ;  /* 0x00000018ff18723e */ /* 0x000fca00020006ff */
[----:B01--4-:R-:W-:-:S05]  /*3930*/  HADD2.F32 R17, -RZ, R24.H0_H0 ;  /* 0x20000018ff117230 */ /* 0x013fca0000004100 */
[----:B------:R-:W-:-:S04]  /*3940*/  FMUL R16, R17, R12 ;  /* 0x0000000c11107220 */ /* 0x000fc80000400000 */
[----:B------:R-:W-:-:S05]  /*3950*/  FFMA R16, R69, R7, R16 ;  /* 0x0000000745107223 */ /* 0x000fca0000000010 */
[----:B------:R-:W-:Y:S02]  /*3960*/  F2FP.SATFINITE.E4M3.F32.PACK_AB_MERGE_C R17, RZ, R16, RZ ;  /* 0x00000010ff11723e */ /* 0x000fe400048070ff */
[----:B------:R-:W-:-:S03]  /*3970*/  PRMT R16, RZ, 0x7610, R16 ;  /* 0x00007610ff107816 */ /* 0x000fc60000000010 */
[----:B------:R0:W-:Y:S01]  /*3980*/  @!P2 STG.E.U8 desc[UR16][R14.64+0x18], R17 ;  /* 0x000018110e00a986 */ /* 0x0001e2000c101110 */
[----:B------:R-:W-:Y:S05]  /*3990*/  @P1 BRA `(.L_x_71) ;  /* 0x0000000000041947 */ /* 0x000fea0003800000 */
[----:B------:R1:W5:Y:S02]  /*39a0*/  LDG.E.U8 R16, desc[UR16][R26.64+0x19] ;  /* 0x000019101a107981 */ /* 0x000364000c1e1100 */
.L_x_71:
[----:B------:R-:W-:Y:S05]  /*39b0*/  BSYNC B1 ;  /* 0x0000000000017941 */ /* 0x000fea0003800000 */
.L_x_70:
[----:B-----5:R-:W-:Y:S01]  /*39c0*/  LOP3.LUT R16, R16, 0xff, RZ, 0xc0, !PT ;  /* 0x000000ff10107812 */ /* 0x020fe200078ec0ff */
[----:B------:R-:W-:Y:S01]  /*39d0*/  BSSY B1, `(.L_x_72) ;  /* 0x0000013000017945 */ /* 0x000fe20003800000 */
[----:B-123--:R-:W-:Y:S02]  /*39e0*/  IADD3 R27, P0, R35, 0x80, RZ ;  /* 0x00000080231b7810 */ /* 0x00efe40007f1e0ff */
[----:B------:R-:W-:-:S05]  /*39f0*/  F2FP.F16.E4M3.UNPACK_B R16, R16 ;  /* 0x00000010ff10723e */ /* 0x000fca00020006ff */
[----:B0-----:R-:W-:Y:S02]  /*3a00*/  HADD2.F32 R17, -RZ, R16.H0_H0 ;  /* 0x20000010ff117230 */ /* 0x001fe40000004100 */
        /* <DEDUP_REMOVED lines=15> */
.L_x_73:
[----:B------:R-:W-:Y:S05]  /*3b00*/  BSYNC B1 ;  /* 0x0000000000017941 */ /* 0x000fea0003800000 */
.L_x_72:
[----:B-----5:R-:W-:Y:S01]  /*3b10*/  LOP3.LUT R24, R24, 0xff, RZ, 0xc0, !PT ;  /* 0x000000ff18187812 */ /* 0x020fe200078ec0ff */
[----:B------:R-:W-:Y:S01]  /*3b20*/  BSSY B1, `(.L_x_74) ;  /* 0x000000b000017945 */ /* 0x000fe20003800000 */
[----:B------:R-:W-:Y:S02]  /*3b30*/  ISETP.LT.OR P2, PT, R29, 0x2, !P0 ;  /* 0x000000021d00780c */ /* 0x000fe40004741670 */
[----:B------:R-:W-:-:S05]  /*3b40*/  F2FP.F16.E4M3.UNPACK_B R24, R24 ;  /* 0x00000018ff18723e */ /* 0x000fca00020006ff */
[----:B0-----:R-:W-:-:S05]  /*3b50*/  HADD2.F32 R15, -RZ, R24.H0_H0 ;  /* 0x20000018ff0f7230 */ /* 0x001fca0000004100 */
[----:B------:R-:W-:-:S04]  /*3b60*/  FMUL R14, R15, R12 ;  /* 0x0000000c0f0e7220 */ /* 0x000fc80000400000 */
[----:B------:R-:W-:-:S05]  /*3b70*/  FFMA R14, R67, R7, R14 ;  /* 0x00000007430e7223 */ /* 0x000fca000000000e */
[----:B------:R-:W-:Y:S02]  /*3b80*/  F2FP.SATFINITE.E4M3.F32.PACK_AB_MERGE_C R15, RZ, R14, RZ ;  /* 0x0000000eff0f723e */ /* 0x000fe400048070ff */
[----:B------:R-:W-:-:S03]  /*3b90*/  PRMT R14, RZ, 0x7610, R14 ;  /* 0x00007610ff0e7816 */ /* 0x000fc6000000000e */
[----:B------:R0:W-:Y:S01]  /*3ba0*/  @!P3 STG.E.U8 desc[UR16][R8.64], R15 ;  /* 0x0000000f0800b986 */ /* 0x0001e2000c101110 */
[----:B------:R-:W-:Y:S05]  /*3bb0*/  @P2 BRA `(.L_x_75) ;  /* 0x0000000000042947 */ /* 0x000fea0003800000 */
[----:B------:R2:W5:Y:S02]  /*3bc0*/  LDG.E.U8 R14, desc[UR16][R16.64+0x1] ;  /* 0x00000110100e7981 */ /* 0x000564000c1e1100 */
.L_x_75:
[----:B------:R-:W-:Y:S05]  /*3bd0*/  BSYNC B1 ;  /* 0x0000000000017941 */ /* 0x000fea0003800000 */
.L_x_74:
[----:B-----5:R-:W-:Y:S01]  /*3be0*/  LOP3.LUT R14, R14, 0xff, RZ, 0xc0, !PT ;  /* 0x000000ff0e0e7812 */ /* 0x020fe200078ec0ff */
[----:B------:R-:W-:Y:S01]  /*3bf0*/  BSSY B1, `(.L_x_76) ;  /* 0x0000013000017945 */ /* 0x000fe20003800000 */
[----:B------:R-:W-:Y:S02]  /*3c00*/  IADD3 R25, P1, R35, 0x88, RZ ;  /* 0x0000008823197810 */ /* 0x000fe40007f3e0ff */
[----:B------:R-:W-:-:S03]  /*3c10*/  F2FP.F16.E4M3.UNPACK_B R14, R14 ;  /* 0x0000000eff0e723e */ /* 0x000fc600020006ff */
[----:B------:R-:W-:Y:S01]  /*3c20*/  IMAD.X R18, RZ, RZ, R19, P1 ;  /* 0x000000ffff127224 */ /* 0x000fe200008e0613 */
[----:B------:R-:W-:Y:S01]  /*3c30*/  ISETP.GE.AND P1, PT, R30, 0x89, PT ;  /* 0x000000891e00780c */ /* 0x000fe20003f26270 */
[----:B0-----:R-:W-:Y:S02]  /*3c40*/  HADD2.F32 R15, -RZ, R14.H0_H0 ;  /* 0x2000000eff0f7230 */ /* 0x001fe40000004100 */
[----:B------:R-:W-:Y:S01]  /*3c50*/  IMAD R18, R18, UR6, RZ ;  /* 0x0000000612127c24 */ /* 0x000fe2000f8e02ff */
[----:B------:R-:W-:Y:S01]  /*3c60*/  ISETP.LT.OR P5, PT, R29, 0x1, !P1 ;  /* 0x000000011d00780c */ /* 0x000fe20004fa1670 */
[----:B------:R-:W-:-:S04]  /*3c70*/  IMAD.WIDE.U32 R20, R25, UR6, R20 ;  /* 0x0000000619147c25 */ /* 0x000fc8000f8e0014 */
[----:B------:R-:W-:Y:S01]  /*3c80*/  FMUL R15, R15, R12 ;  /* 0x0000000c0f0f7220 */ /* 0x000fe20000400000 */
[----:B------:R-:W-:-:S03]  /*3c90*/  IMAD R25, R25, UR7, R18 ;  /* 0x0000000719197c24 */ /* 0x000fc6000f8e0212 */
[----:B------:R-:W-:Y:S01]  /*3ca0*/  FFMA R15, R68, R7, R15 ;  /* 0x00000007440f7223 */ /* 0x000fe2000000000f */
[----:B------:R-:W-:Y:S02]  /*3cb0*/  IADD3 R14, P3, R20, UR10, RZ ;  /* 0x0000000a140e7c10 */ /* 0x000fe4000ff7e0ff */
[----:B------:R-:W-:Y:S02]  /*3cc0*/  PRMT R18, RZ, 0x7610, R18 ;  /* 0x00007610ff127816 */ /* 0x000fe40000000012 */
[----:B------:R-:W-:Y:S02]  /*3cd0*/  F2FP.SATFINITE.E4M3.F32.PACK_AB_MERGE_C R19, RZ, R15, RZ ;  /* 0x0000000fff13723e */ /* 0x000fe400048070ff */
[----:B------:R-:W-:-:S03]  /*3ce0*/  IADD3.X R15, R21, UR11, R25, P3, !PT ;  /* 0x0000000b150f7c10 */ /* 0x000fc60009ffe419 */
[----:B------:R0:W-:Y:S01]  /*3cf0*/  @!P2 STG.E.U8 desc[UR16][R8.64+0x1], R19 ;  /* 0x000001130800a986 */ /* 0x0001e2000c101110 */
[----:B------:R-:W-:Y:S05]  /*3d00*/  @P5 BRA `(.L_x_77) ;  /* 0x0000000000045947 */ /* 0x000fea0003800000 */
[----:B------:R3:W5:Y:S02]  /*3d10*/  LDG.E.U8 R18, desc[UR16][R14.64] ;  /* 0x000000100e127981 */ /* 0x000764000c1e1100 */
.L_x_77:
[----:B------:R-:W-:Y:S05]  /*3d20*/  BSYNC B1 ;  /* 0x0000000000017941 */ /* 0x000fea0003800000 */
.L_x_76:
        /* <DEDUP_REMOVED lines=12> */
.L_x_79:
[----:B------:R-:W-:Y:S05]  /*3df0*/  BSYNC B1 ;  /* 0x0000000000017941 */ /* 0x000fea0003800000 */
.L_x_78:
[----:B-----5:R-:W-:Y:S01]  /*3e00*/  LOP3.LUT R18, R18, 0xff, RZ, 0xc0, !PT ;  /* 0x000000ff12127812 */ /* 0x020fe200078ec0ff */
[----:B------:R-:W-:Y:S01]  /*3e10*/  BSSY B1, `(.L_x_80) ;  /* 0x000000b000017945 */ /* 0x000fe20003800000 */
[----:B------:R-:W-:Y:S02]  /*3e20*/  ISETP.LT.OR P3, PT, R29, 0x9, !P0 ;  /* 0x000000091d00780c */ /* 0x000fe40004761670 */
[----:B------:R-:W-:-:S05]  /*3e30*/  F2FP.F16.E4M3.UNPACK_B R18, R18 ;  /* 0x00000012ff12723e */ /* 0x000fca00020006ff */
[----:B0-----:R-:W-:Y:S01]  /*3e40*/  HADD2.F32 R19, -RZ, R18.H0_H0 ;  /* 0x20000012ff137230 */ /* 0x001fe20000004100 */
[----:B------:R-:W-:-:S04]  /*3e50*/  PRMT R18, RZ, 0x7610, R18 ;  /* 0x00007610ff127816 */ /* 0x000fc80000000012 */
[----:B------:R-:W-:-:S04]  /*3e60*/  FMUL R19, R19, R12 ;  /* 0x0000000c13137220 */ /* 0x000fc80000400000 */
[----:B------:R-:W-:-:S05]  /*3e70*/  FFMA R19, R66, R7, R19 ;  /* 0x0000000742137223 */ /* 0x000fca0000000013 */
[----:B------:R-:W-:-:S05]  /*3e80*/  F2FP.SATFINITE.E4M3.F32.PACK_AB_MERGE_C R19, RZ, R19, RZ ;  /* 0x00000013ff13723e */ /* 0x000fca00048070ff */
[----:B------:R0:W-:Y:S01]  /*3e90*/  @!P2 STG.E.U8 desc[UR16][R10.64+0x1], R19 ;  /* 0x000001130a00a986 */ /* 0x0001e2000c101110 */
[----:B------:R-:W-:Y:S05]  /*3ea0*/  @P3 BRA `(.L_x_81) ;  /* 0x0000000000043947 */ /* 0x000fea0003800000 */
[----:B------:R0:W5:Y:S02]  /*3eb0*/  LDG.E.U8 R18, desc[UR16][R16.64+0x8] ;  /* 0x0000081010127981 */ /* 0x000164000c1e1100 */
.L_x_81:
[----:B------:R-:W-:Y:S05]  /*3ec0*/  BSYNC B1 ;  /* 0x0000000000017941 */ /* 0x000fea0003800000 */
.L_x_80:
        /* <DEDUP_REMOVED lines=12> */
.L_x_83:
[----:B------:R-:W-:Y:S05]  /*3f90*/  BSYNC B1 ;  /* 0x0000000000017941 */ /* 0x000fea0003800000 */
.L_x_82:
        /* <DEDUP_REMOVED lines=12> */
.L_x_85:
[----:B------:R-:W-:Y:S05]  /*4060*/  BSYNC B1 ;  /* 0x0000000000017941 */ /* 0x000fea0003800000 */
.L_x_84:
        /* <DEDUP_REMOVED lines=12> */
.L_x_87:
[----:B------:R-:W-:Y:S05]  /*4130*/  BSYNC B1 ;  /* 0x0000000000017941 */ /* 0x000fea0003800000 */
.L_x_86:
        /* <DEDUP_REMOVED lines=12> */
.L_x_89:
[----:B------:R-:W-:Y:S05]  /*4200*/  BSYNC B1 ;  /* 0x0000000000017941 */ /* 0x000fea0003800000 */
.L_x_88:
        /* <DEDUP_REMOVED lines=12> */
.L_x_91:
[----:B------:R-:W-:Y:S05]  /*42d0*/  BSYNC B1 ;  /* 0x0000000000017941 */ /* 0x000fea0003800000 */
.L_x_90:
        /* <DEDUP_REMOVED lines=12> */
.L_x_93:
[----:B------:R-:W-:Y:S05]  /*43a0*/  BSYNC B1 ;  /* 0x0000000000017941 */ /* 0x000fea0003800000 */
.L_x_92:
        /* <DEDUP_REMOVED lines=12> */
.L_x_95:
[----:B------:R-:W-:Y:S05]  /*4470*/  BSYNC B1 ;  /* 0x0000000000017941 */ /* 0x000fea0003800000 */
.L_x_94:
        /* <DEDUP_REMOVED lines=12> */
.L_x_97:
[----:B------:R-:W-:Y:S05]  /*4540*/  BSYNC B1 ;  /* 0x0000000000017941 */ /* 0x000fea0003800000 */
.L_x_96:
        /* <DEDUP_REMOVED lines=12> */
.L_x_99:
[----:B------:R-:W-:Y:S05]  /*4610*/  BSYNC B1 ;  /* 0x0000000000017941 */ /* 0x000fea0003800000 */
.L_x_98:
[----:B-----5:R-:W-:Y:S01]  /*4620*/  LOP3.LUT R18, R18, 0xff, RZ, 0xc0, !PT ;  /* 0x000000ff12127812 */ /* 0x020fe200078ec0ff */
[----:B------:R-:W-:Y:S01]  /*4630*/  BSSY B1, `(.L_x_100) ;  /* 0x000000b000017945 */ /* 0x000fe20003800000 */
[----:B------:R-:W-:Y:S02]  /*4640*/  ISETP.LT.OR P2, PT, R29, 0x19, !P1 ;  /* 0x000000191d00780c */ /* 0x000fe40004f41670 */
[----:B------:R-:W-:Y:S02]  /*4650*/  F2FP.F16.E4M3.UNPACK_B R18, R18 ;  /* 0x00000012ff12723e */ /* 0x000fe400020006ff */
[----:B012---:R-:W-:-:S03]  /*4660*/  PRMT R16, RZ, 0x7610, R16 ;  /* 0x00007610ff107816 */ /* 0x007fc60000000010 */
[----:B------:R-:W-:-:S05]  /*4670*/  HADD2.F32 R17, -RZ, R18.H0_H0 ;  /* 0x20000012ff117230 */ /* 0x000fca0000004100 */
[----:B------:R-:W-:-:S04]  /*4680*/  FMUL R17, R17, R12 ;  /* 0x0000000c11117220 */ /* 0x000fc80000400000 */
[----:B------:R-:W-:-:S05]  /*4690*/  FFMA R17, R56, R7, R17 ;  /* 0x0000000738117223 */ /* 0x000fca0000000011 */
[----:B------:R-:W-:-:S05]  /*46a0*/  F2FP.SATFINITE.E4M3.F32.PACK_AB_MERGE_C R17, RZ, R17, RZ ;  /* 0x00000011ff11723e */ /* 0x000fca00048070ff */
[----:B------:R0:W-:Y:S01]  /*46b0*/  @!P0 STG.E.U8 desc[UR16][R8.64+0x19], R17 ;  /* 0x0000191108008986 */ /* 0x0001e2000c101110 */
[----:B------:R-:W-:Y:S05]  /*46c0*/  @P2 BRA `(.L_x_101) ;  /* 0x0000000000042947 */ /* 0x000fea0003800000 */
[----:B------:R1:W5:Y:S02]  /*46d0*/  LDG.E.U8 R16, desc[UR16][R14.64+0x18] ;  /* 0x000018100e107981 */ /* 0x000364000c1e1100 */
.L_x_101:
[----:B------:R-:W-:Y:S05]  /*46e0*/  BSYNC B1 ;  /* 0x0000000000017941 */ /* 0x000fea0003800000 */
.L_x_100:
        /* <DEDUP_REMOVED lines=12> */
.L_x_103:
[----:B------:R-:W-:Y:S05]  /*47b0*/  BSYNC B1 ;  /* 0x0000000000017941 */ /* 0x000fea0003800000 */
.L_x_102:
[----:B------:R-:W-:Y:S05]  /*47c0*/  @P1 BRA `(.L_x_104) ;  /* 0x0000000800301947 */ /* 0x000fea0003800000 */
[----:B-----5:R-:W-:-:S04]  /*47d0*/  LOP3.LUT R8, R8, 0xff, RZ, 0xc0, !PT ;  /* 0x000000ff08087812 */ /* 0x020fc800078ec0ff */
[----:B------:R-:W-:-:S05]  /*47e0*/  F2FP.F16.E4M3.UNPACK_B R8, R8 ;  /* 0x00000008ff08723e */ /* 0x000fca00020006ff */
[----:B0-----:R-:W-:-:S05]  /*47f0*/  HADD2.F32 R9, -RZ, R8.H0_H0 ;  /* 0x20000008ff097230 */ /* 0x001fca0000004100 */
[----:B------:R-:W-:-:S04]  /*4800*/  FMUL R9, R9, R12 ;  /* 0x0000000c09097220 */ /* 0x000fc80000400000 */
[----:B------:R-:W-:-:S05]  /*4810*/  FFMA R9, R22, R7, R9 ;  /* 0x0000000716097223 */ /* 0x000fca0000000009 */
[----:B------:R-:W-:-:S05]  /*4820*/  F2FP.SATFINITE.E4M3.F32.PACK_AB_MERGE_C R9, RZ, R9, RZ ;  /* 0x00000009ff09723e */ /* 0x000fca00048070ff */
[----:B------:R0:W-:Y:S01]  /*4830*/  STG.E.U8 desc[UR16][R10.64+0x19], R9 ;  /* 0x000019090a007986 */ /* 0x0001e2000c101110 */
[----:B------:R-:W-:Y:S05]  /*4840*/  BRA `(.L_x_104) ;  /* 0x0000000800107947 */ /* 0x000fea0003800000 */
.L_x_39:
[----:B------:R-:W-:Y:S01]  /*4850*/  ISETP.GE.AND P3, PT, R30, 0x1, PT ;  /* 0x000000011e00780c */ /* 0x000fe20003f66270 */
[-C--:B--2---:R-:W-:Y:S01]  /*4860*/  FMUL R84, R84, R7.reuse ;  /* 0x0000000754547220 */ /* 0x084fe20000400000 */
[----:B------:R-:W-:Y:S01]  /*4870*/  ISETP.GE.AND P2, PT, R30, 0x9, PT ;  /* 0x000000091e00780c */ /* 0x000fe20003f46270 */
[-C--:B------:R-:W-:Y:S01]  /*4880*/  FMUL R83, R83, R7.reuse ;  /* 0x0000000753537220 */ /* 0x080fe20000400000 */
[----:B------:R-:W-:Y:S01]  /*4890*/  ISETP.LT.OR P6, PT, R29, 0x2, !P3 ;  /* 0x000000021d00780c */ /* 0x000fe20005fc1670 */
[-C--:B------:R-:W-:Y:S01]  /*48a0*/  FMUL R81, R81, R7.reuse ;  /* 0x0000000751517220 */ /* 0x080fe20000400000 */
[----:B------:R-:W-:Y:S01]  /*48b0*/  ISETP.LT.OR P5, PT, R29, 0x1, !P3 ;  /* 0x000000011d00780c */ /* 0x000fe20005fa1670 */
[-C--:B------:R-:W-:Y:S01]  /*48c0*/  FMUL R82, R82, R7.reuse ;  /* 0x0000000752527220 */ /* 0x080fe20000400000 */
[----:B------:R-:W-:Y:S01]  /*48d0*/  F2FP.SATFINITE.E4M3.F32.PACK_AB_MERGE_C R19, RZ, R84, RZ ;  /* 0x00000054ff13723e */ /* 0x000fe200048070ff */
[-C--:B------:R-:W-:Y:S01]  /*48e0*/  FMUL R79, R79, R7.reuse ;  /* 0x000000074f4f7220 */ /* 0x080fe20000400000 */
[C---:B------:R-:W-:Y:S01]  /*48f0*/  ISETP.LT.OR P0, PT, R29.reuse, 0x1, !P2 ;  /* 0x000000011d00780c */ /* 0x040fe20005701670 */
[-C--:B------:R-:W-:Y:S01]  /*4900*/  FMUL R80, R80, R7.reuse ;  /* 0x0000000750507220 */ /* 0x080fe20000400000 */
[----:B------:R-:W-:Y:S01]  /*4910*/  ISETP.LT.OR P1, PT, R29, 0x2, !P2 ;  /* 0x000000021d00780c */ /* 0x000fe20005721670 */
[----:B------:R-:W-:Y:S01]  /*4920*/  FMUL R77, R77, R7 ;  /* 0x000000074d4d7220 */ /* 0x000fe20000400000 */
[----:B------:R-:W-:Y:S01]  /*4930*/  F2FP.SATFINITE.E4M3.F32.PACK_AB_MERGE_C R83, RZ, R83, RZ ;  /* 0x00000053ff53723e */ /* 0x000fe200048070ff */
[----:B------:R-:W-:Y:S01]  /*4940*/  FMUL R78, R78, R7 ;  /* 0x000000074e4e7220 */ /* 0x000fe20000400000 */
[----:B------:R-:W-:Y:S01]  /*4950*/  F2FP.SATFINITE.E4M3.F32.PACK_AB_MERGE_C R81, RZ, R81, RZ ;  /* 0x00000051ff51723e */ /* 0x000fe200048070ff */
[----:B------:R0:W-:Y:S01]  /*4960*/  @!P6 STG.E.U8 desc[UR16][R16.64+0x1], R19 ;  /* 0x000001131000e986 */ /* 0x0001e2000c101110 */
[----:B------:R-:W-:Y:S01]  /*4970*/  ISETP.LT.OR P6, PT, R29, 0x9, !P3 ;  /* 0x000000091d00780c */ /* 0x000fe20005fc1670 */
[----:B------:R-:W-:Y:S01]  /*4980*/  FMUL R75, R75, R7 ;  /* 0x000000074b4b7220 */ /* 0x000fe20000400000 */
[----:B------:R-:W-:Y:S01]  /*4990*/  F2FP.SATFINITE.E4M3.F32.PACK_AB_MERGE_C R21, RZ, R82, RZ ;  /* 0x00000052ff15723e */ /* 0x000fe200048070ff */
[----:B------:R-:W-:Y:S01]  /*49a0*/  @!P5 STG.E.U8 desc[UR16][R16.64], R83 ;  /* 0x000000531000d986 */ /* 0x000fe2000c101110 */
[----:B------:R-:W-:Y:S01]  /*49b0*/  F2FP.SATFINITE.E4M3.F32.PACK_AB_MERGE_C R79, RZ, R79, RZ ;  /* 0x0000004fff4f723e */ /* 0x000fe200048070ff */
[-C--:B------:R-:W-:Y:S01]  /*49c0*/  FMUL R76, R76, R7.reuse ;  /* 0x000000074c4c7220 */ /* 0x080fe20000400000 */
[C---:B------:R-:W-:Y:S01]  /*49d0*/  ISETP.LT.OR P5, PT, R29.reuse, 0xa, !P2 ;  /* 0x0000000a1d00780c */ /* 0x040fe200057a1670 */
[----:B------:R-:W-:Y:S01]  /*49e0*/  @!P0 STG.E.U8 desc[UR16][R14.64], R81 ;  /* 0x000000510e008986 */ /* 0x000fe2000c101110 */
[----:B------:R-:W-:Y:S01]  /*49f0*/  ISETP.LT.OR P0, PT, R29, 0xa, !P3 ;  /* 0x0000000a1d00780c */ /* 0x000fe20005f01670 */
[----:B------:R-:W-:Y:S01]  /*4a00*/  FMUL R73, R73, R7 ;  /* 0x0000000749497220 */ /* 0x000fe20000400000 */
[----:B------:R-:W-:Y:S01]  /*4a10*/  F2FP.SATFINITE.E4M3.F32.PACK_AB_MERGE_C R77, RZ, R77, RZ ;  /* 0x0000004dff4d723e */ /* 0x000fe200048070ff */
[----:B------:R1:W-:Y:S01]  /*4a20*/  @!P1 STG.E.U8 desc[UR16][R14.64+0x1], R21 ;  /* 0x000001150e009986 */ /* 0x0003e2000c101110 */
[C---:B------:R-:W-:Y:S01]  /*4a30*/  ISETP.LT.OR P1, PT, R29.reuse, 0x9, !P2 ;  /* 0x000000091d00780c */ /* 0x040fe20005721670 */
[-C--:B------:R-:W-:Y:S01]  /*4a40*/  FMUL R74, R74, R7.reuse ;  /* 0x000000074a4a7220 */ /* 0x080fe20000400000 */
[----:B0-----:R-:W-:Y:S01]  /*4a50*/  F2FP.SATFINITE.E4M3.F32.PACK_AB_MERGE_C R19, RZ, R80, RZ ;  /* 0x00000050ff13723e */ /* 0x001fe200048070ff */
[----:B------:R-:W-:Y:S01]  /*4a60*/  @!P6 STG.E.U8 desc[UR16][R16.64+0x8], R79 ;  /* 0x0000084f1000e986 */ /* 0x000fe2000c101110 */
[----:B------:R-:W-:Y:S01]  /*4a70*/  ISETP.LT.OR P6, PT, R29, 0x11, !P3 ;  /* 0x000000111d00780c */ /* 0x000fe20005fc1670 */
[----:B------:R-:W-:Y:S01]  /*4a80*/  FMUL R71, R71, R7 ;  /* 0x0000000747477220 */ /* 0x000fe20000400000 */
[----:B------:R-:W-:Y:S01]  /*4a90*/  F2FP.SATFINITE.E4M3.F32.PACK_AB_MERGE_C R75, RZ, R75, RZ ;  /* 0x0000004bff4b723e */ /* 0x000fe200048070ff */
[----:B------:R-:W-:Y:S01]  /*4aa0*/  FMUL R72, R72, R7 ;  /* 0x0000000748487220 */ /* 0x000fe20000400000 */
[----:B------:R-:W-:Y:S01]  /*4ab0*/  F2FP.SATFINITE.E4M3.F32.PACK_AB_MERGE_C R73, RZ, R73, RZ ;  /* 0x00000049ff49723e */ /* 0x000fe200048070ff */
[----:B------:R0:W-:Y:S01]  /*4ac0*/  @!P0 STG.E.U8 desc[UR16][R16.64+0x9], R19 ;  /* 0x0000091310008986 */ /* 0x0001e2000c101110 */
[----:B------:R-:W-:Y:S01]  /*4ad0*/  ISETP.LT.OR P0, PT, R29, 0x12, !P3 ;  /* 0x000000121d00780c */ /* 0x000fe20005f01670 */
[-C--:B------:R-:W-:Y:S01]  /*4ae0*/  FMUL R69, R69, R7.reuse ;  /* 0x0000000745457220 */ /* 0x080fe20000400000 */
[----:B-1----:R-:W-:Y:S01]  /*4af0*/  F2FP.SATFINITE.E4M3.F32.PACK_AB_MERGE_C R21, RZ, R78, RZ ;  /* 0x0000004eff15723e */ /* 0x002fe200048070ff */
[----:B------:R-:W-:Y:S01]  /*4b00*/  @!P1 STG.E.U8 desc[UR16][R14.64+0x8], R77 ;  /* 0x0000084d0e009986 */ /* 0x000fe2000c101110 */
[C---:B------:R-:W-:Y:S01]  /*4b10*/  ISETP.LT.OR P1, PT, R29.reuse, 0x11, !P2 ;  /* 0x000000111d00780c */ /* 0x040fe20005721670 */
[----:B------:R-:W-:Y:S01]  /*4b20*/  FMUL R70, R70, R7 ;  /* 0x0000000746467220 */ /* 0x000fe20000400000 */
[----:B------:R-:W-:Y:S01]  /*4b30*/  F2FP.SATFINITE.E4M3.F32.PACK_AB_MERGE_C R71, RZ, R71, RZ ;  /* 0x00000047ff47723e */ /* 0x000fe200048070ff */
[----:B------:R1:W-:Y:S01]  /*4b40*/  @!P5 STG.E.U8 desc[UR16][R14.64+0x9], R21 ;  /* 0x000009150e00d986 */ /* 0x0003e2000c101110 */
[----:B------:R-:W-:Y:S01]  /*4b50*/  ISETP.LT.OR P5, PT, R29, 0x12, !P2 ;  /* 0x000000121d00780c */ /* 0x000fe200057a1670 */
[-C--:B------:R-:W-:Y:S01]  /*4b60*/  FMUL R67, R67, R7.reuse ;  /* 0x0000000743437220 */ /* 0x080fe20000400000 */
[----:B------:R-:W-:Y:S01]  /*4b70*/  F2FP.SATFINITE.E4M3.F32.PACK_AB_MERGE_C R25, RZ, R72, RZ ;  /* 0x00000048ff19723e */ /* 0x000fe200048070ff */
[----:B------:R-:W-:Y:S01]  /*4b80*/  @!P6 STG.E.U8 desc[UR16][R16.64+0x10], R75 ;  /* 0x0000104b1000e986 */ /* 0x000fe2000c101110 */
[C---:B------:R-:W-:Y:S01]  /*4b90*/  ISETP.LT.OR P6, PT, R29.reuse, 0x19, !P3 ;  /* 0x000000191d00780c */ /* 0x040fe20005fc1670 */
[-C--:B------:R-:W-:Y:S01]  /*4ba0*/  FMUL R68, R68, R7.reuse ;  /* 0x0000000744447220 */ /* 0x080fe20000400000 */
[----:B------:R-:W-:Y:S01]  /*4bb0*/  ISETP.LT.OR P3, PT, R29, 0x1a, !P3 ;  /* 0x0000001a1d00780c */ /* 0x000fe20005f61670 */
[-C--:B------:R-:W-:Y:S01]  /*4bc0*/  FMUL R65, R65, R7.reuse ;  /* 0x0000000741417220 */ /* 0x080fe20000400000 */
[----:B0-----:R-:W-:Y:S01]  /*4bd0*/  F2FP.SATFINITE.E4M3.F32.PACK_AB_MERGE_C R19, RZ, R76, RZ ;  /* 0x0000004cff13723e */ /* 0x001fe200048070ff */
[----:B------:R-:W-:Y:S01]  /*4be0*/  FMUL R66, R66, R7 ;  /* 0x0000000742427220 */ /* 0x000fe20000400000 */
[----:B------:R-:W-:Y:S01]  /*4bf0*/  F2FP.SATFINITE.E4M3.F32.PACK_AB_MERGE_C R69, RZ, R69, RZ ;  /* 0x00000045ff45723e */ /* 0x000fe200048070ff */
[----:B------:R-:W-:Y:S01]  /*4c00*/  FMUL R64, R64, R7 ;  /* 0x0000000740407220 */ /* 0x000fe20000400000 */
[----:B-1----:R-:W-:Y:S01]  /*4c10*/  F2FP.SATFINITE.E4M3.F32.PACK_AB_MERGE_C R21, RZ, R74, RZ ;  /* 0x0000004aff15723e */ /* 0x002fe200048070ff */
[----:B------:R0:W-:Y:S01]  /*4c20*/  @!P0 STG.E.U8 desc[UR16][R16.64+0x11], R19 ;  /* 0x0000111310008986 */ /* 0x0001e2000c101110 */
[----:B------:R-:W-:Y:S01]  /*4c30*/  F2FP.SATFINITE.E4M3.F32.PACK_AB_MERGE_C R67, RZ, R67, RZ ;  /* 0x00000043ff43723e */ /* 0x000fe200048070ff */
[-C--:B------:R-:W-:Y:S01]  /*4c40*/  FMUL R63, R63, R7.reuse ;  /* 0x000000073f3f7220 */ /* 0x080fe20000400000 */
[C---:B------:R-:W-:Y:S01]  /*4c50*/  ISETP.GE.AND P0, PT, R30.reuse, 0x89, PT ;  /* 0x000000891e00780c */ /* 0x040fe20003f06270 */
[----:B------:R-:W-:Y:S01]  /*4c60*/  @!P1 STG.E.U8 desc[UR16][R14.64+0x10], R73 ;  /* 0x000010490e009986 */ /* 0x000fe2000c101110 */
[----:B------:R-:W-:Y:S01]  /*4c70*/  ISETP.GE.AND P1, PT, R30, 0x81, PT ;  /* 0x000000811e00780c */ /* 0x000fe20003f26270 */
[----:B------:R-:W-:Y:S01]  /*4c80*/  FMUL R61, R61, R7 ;  /* 0x000000073d3d7220 */ /* 0x000fe20000400000 */
[----:B------:R-:W-:Y:S01]  /*4c90*/  F2FP.SATFINITE.E4M3.F32.PACK_AB_MERGE_C R65, RZ, R65, RZ ;  /* 0x00000041ff41723e */ /* 0x000fe200048070ff */
[----:B------:R-:W-:Y:S01]  /*4ca0*/  @!P5 STG.E.U8 desc[UR16][R14.64+0x11], R21 ;  /* 0x000011150e00d986 */ /* 0x000fe2000c101110 */
[C---:B------:R-:W-:Y:S01]  /*4cb0*/  ISETP.LT.OR P5, PT, R29.reuse, 0x19, !P2 ;  /* 0x000000191d00780c */ /* 0x040fe200057a1670 */
[-C--:B------:R-:W-:Y:S01]  /*4cc0*/  FMUL R62, R62, R7.reuse ;  /* 0x000000073e3e7220 */ /* 0x080fe20000400000 */
[C---:B------:R-:W-:Y:S01]  /*4cd0*/  ISETP.LT.OR P2, PT, R29.reuse, 0x1a, !P2 ;  /* 0x0000001a1d00780c */ /* 0x040fe20005741670 */
[----:B------:R-:W-:Y:S01]  /*4ce0*/  @!P6 STG.E.U8 desc[UR16][R16.64+0x18], R71 ;  /* 0x000018471000e986 */ /* 0x000fe2000c101110 */
[C---:B------:R-:W-:Y:S01]  /*4cf0*/  ISETP.LT.OR P6, PT, R29.reuse, 0x1, !P1 ;  /* 0x000000011d00780c */ /* 0x040fe20004fc1670 */
[-C--:B------:R-:W-:Y:S01]  /*4d00*/  FMUL R60, R60, R7.reuse ;  /* 0x000000073c3c7220 */ /* 0x080fe20000400000 */
[----:B0-----:R-:W-:Y:S01]  /*4d10*/  F2FP.SATFINITE.E4M3.F32.PACK_AB_MERGE_C R19, RZ, R70, RZ ;  /* 0x00000046ff13723e */ /* 0x001fe200048070ff */
[----:B------:R0:W-:Y:S01]  /*4d20*/  @!P3 STG.E.U8 desc[UR16][R16.64+0x19], R25 ;  /* 0x000019191000b986 */ /* 0x0001e2000c101110 */
[----:B------:R-:W-:Y:S01]  /*4d30*/  ISETP.LT.OR P3, PT, R29, 0x2, !P1 ;  /* 0x000000021d00780c */ /* 0x000fe20004f61670 */
[----:B------:R-:W-:Y:S01]  /*4d40*/  FMUL R59, R59, R7 ;  /* 0x000000073b3b7220 */ /* 0x000fe20000400000 */
[----:B------:R-:W-:Y:S01]  /*4d50*/  F2FP.SATFINITE.E4M3.F32.PACK_AB_MERGE_C R63, RZ, R63, RZ ;  /* 0x0000003fff3f723e */ /* 0x000fe200048070ff */
[----:B------:R-:W-:Y:S01]  /*4d60*/  FMUL R57, R57, R7 ;  /* 0x0000000739397220 */ /* 0x000fe20000400000 */
[----:B------:R-:W-:Y:S01]  /*4d70*/  F2FP.SATFINITE.E4M3.F32.PACK_AB_MERGE_C R61, RZ, R61, RZ ;  /* 0x0000003dff3d723e */ /* 0x000fe200048070ff */
[----:B------:R-:W-:Y:S01]  /*4d80*/  @!P5 STG.E.U8 desc[UR16][R14.64+0x18], R69 ;  /* 0x000018450e00d986 */ /* 0x000fe2000c101110 */
[C---:B------:R-:W-:Y:S01]  /*4d90*/  ISETP.LT.OR P5, PT, R29.reuse, 0x1, !P0 ;  /* 0x000000011d00780c */ /* 0x040fe200047a1670 */
[----:B------:R-:W-:Y:S01]  /*4da0*/  FMUL R58, R58, R7 ;  /* 0x000000073a3a7220 */ /* 0x000fe20000400000 */
[----:B------:R-:W-:Y:S01]  /*4db0*/  F2FP.SATFINITE.E4M3.F32.PACK_AB_MERGE_C R59, RZ, R59, RZ ;  /* 0x0000003bff3b723e */ /* 0x000fe200048070ff */
[----:B------:R1:W-:Y:S01]  /*4dc0*/  @!P2 STG.E.U8 desc[UR16][R14.64+0x19], R19 ;  /* 0x000019130e00a986 */ /* 0x0003e2000c101110 */
[----:B------:R-:W-:Y:S01]  /*4dd0*/  ISETP.LT.OR P2, PT, R29, 0xa, !P1 ;  /* 0x0000000a1d00780c */ /* 0x000fe20004f41670 */
[-C--:B------:R-:W-:Y:S01]  /*4de0*/  FMUL R23, R23, R7.reuse ;  /* 0x0000000717177220 */ /* 0x080fe20000400000 */
[----:B0-----:R-:W-:Y:S01]  /*4df0*/  F2FP.SATFINITE.E4M3.F32.PACK_AB_MERGE_C R17, RZ, R68, RZ ;  /* 0x00000044ff11723e */ /* 0x001fe200048070ff */
[----:B------:R-:W-:Y:S01]  /*4e00*/  @!P6 STG.E.U8 desc[UR16][R8.64], R67 ;  /* 0x000000430800e986 */ /* 0x000fe2000c101110 */
[----:B------:R-:W-:Y:S01]  /*4e10*/  ISETP.LT.OR P6, PT, R29, 0x2, !P0 ;  /* 0x000000021d00780c */ /* 0x000fe200047c1670 */
[-C--:B------:R-:W-:Y:S01]  /*4e20*/  FMUL R56, R56, R7.reuse ;  /* 0x0000000738387220 */ /* 0x080fe20000400000 */
[-C--:B------:R-:W-:Y:S01]  /*4e30*/  FMUL R13, R13, R7.reuse ;  /* 0x000000070d0d7220 */ /* 0x080fe20000400000 */
[----:B------:R0:W-:Y:S01]  /*4e40*/  @!P3 STG.E.U8 desc[UR16][R8.64+0x1], R17 ;  /* 0x000001110800b986 */ /* 0x0001e2000c101110 */
[----:B------:R-:W-:Y:S01]  /*4e50*/  ISETP.LT.OR P3, PT, R29, 0x9, !P1 ;  /* 0x000000091d00780c */ /* 0x000fe20004f61670 */
[----:B------:R-:W-:Y:S01]  /*4e60*/  FMUL R22, R22, R7 ;  /* 0x0000000716167220 */ /* 0x000fe20000400000 */
[----:B------:R-:W-:Y:S01]  /*4e70*/  F2FP.SATFINITE.E4M3.F32.PACK_AB_MERGE_C R57, RZ, R57, RZ ;  /* 0x00000039ff39723e */ /* 0x000fe200048070ff */
[----:B------:R-:W-:Y:S01]  /*4e80*/  @!P5 STG.E.U8 desc[UR16][R10.64], R65 ;  /* 0x000000410a00d986 */ /* 0x000fe2000c101110 */
[----:B-1----:R-:W-:-:S02]  /*4e90*/  F2FP.SATFINITE.E4M3.F32.PACK_AB_MERGE_C R15, RZ, R66, RZ ;  /* 0x00000042ff0f723e */ /* 0x002fc400048070ff */
[C---:B------:R-:W-:Y:S02]  /*4ea0*/  ISETP.LT.OR P5, PT, R29.reuse, 0x9, !P0 ;  /* 0x000000091d00780c */ /* 0x040fe400047a1670 */
[----:B------:R-:W-:Y:S01]  /*4eb0*/  F2FP.SATFINITE.E4M3.F32.PACK_AB_MERGE_C R23, RZ, R23, RZ ;  /* 0x00000017ff17723e */ /* 0x000fe200048070ff */
[----:B------:R1:W-:Y:S01]  /*4ec0*/  @!P6 STG.E.U8 desc[UR16][R10.64+0x1], R15 ;  /* 0x0000010f0a00e986 */ /* 0x0003e2000c101110 */
[C---:B------:R-:W-:Y:S02]  /*4ed0*/  ISETP.LT.OR P6, PT, R29.reuse, 0xa, !P0 ;  /* 0x0000000a1d00780c */ /* 0x040fe400047c1670 */
[----:B0-----:R-:W-:Y:S01]  /*4ee0*/  F2FP.SATFINITE.E4M3.F32.PACK_AB_MERGE_C R17, RZ, R64, RZ ;  /* 0x00000040ff11723e */ /* 0x001fe200048070ff */
[----:B------:R-:W-:Y:S01]  /*4ef0*/  @!P3 STG.E.U8 desc[UR16][R8.64+0x8], R63 ;  /* 0x0000083f0800b986 */ /* 0x000fe2000c101110 */
[C---:B------:R-:W-:Y:S02]  /*4f00*/  ISETP.LT.OR P3, PT, R29.reuse, 0x11, !P1 ;  /* 0x000000111d00780c */ /* 0x040fe40004f61670 */
[----:B------:R-:W-:Y:S01]  /*4f10*/  F2FP.SATFINITE.E4M3.F32.PACK_AB_MERGE_C R13, RZ, R13, RZ ;  /* 0x0000000dff0d723e */ /* 0x000fe200048070ff */
[----:B------:R0:W-:Y:S01]  /*4f20*/  @!P2 STG.E.U8 desc[UR16][R8.64+0x9], R17 ;  /* 0x000009110800a986 */ /* 0x0001e2000c101110 */
[----:B------:R-:W-:-:S02]  /*4f30*/  ISETP.LT.OR P2, PT, R29, 0x12, !P1 ;  /* 0x000000121d00780c */ /* 0x000fc40004f41670 */
[----:B------:R-:W-:Y:S01]  /*4f40*/  F2FP.SATFINITE.E4M3.F32.PACK_AB_MERGE_C R19, RZ, R22, RZ ;  /* 0x00000016ff13723e */ /* 0x000fe200048070ff */
[----:B------:R-:W-:Y:S01]  /*4f50*/  @!P5 STG.E.U8 desc[UR16][R10.64+0x8], R61 ;  /* 0x0000083d0a00d986 */ /* 0x000fe2000c101110 */
[----:B-1----:R-:W-:Y:S02]  /*4f60*/  F2FP.SATFINITE.E4M3.F32.PACK_AB_MERGE_C R15, RZ, R62, RZ ;  /* 0x0000003eff0f723e */ /* 0x002fe400048070ff */
[----:B------:R-:W-:-:S03]  /*4f70*/  ISETP.LT.OR P5, PT, R29, 0x11, !P0 ;  /* 0x000000111d00780c */ /* 0x000fc600047a1670 */
[----:B------:R1:W-:Y:S01]  /*4f80*/  @!P6 STG.E.U8 desc[UR16][R10.64+0x9], R15 ;  /* 0x0000090f0a00e986 */ /* 0x0003e2000c101110 */
[C---:B------:R-:W-:Y:S02]  /*4f90*/  ISETP.LT.OR P6, PT, R29.reuse, 0x12, !P0 ;  /* 0x000000121d00780c */ /* 0x040fe400047c1670 */
[----:B0-----:R-:W-:Y:S01]  /*4fa0*/  F2FP.SATFINITE.E4M3.F32.PACK_AB_MERGE_C R17, RZ, R60, RZ ;  /* 0x0000003cff11723e */ /* 0x001fe200048070ff */
[----:B------:R-:W-:Y:S01]  /*4fb0*/  @!P3 STG.E.U8 desc[UR16][R8.64+0x10], R59 ;  /* 0x0000103b0800b986 */ /* 0x000fe2000c101110 */
[C---:B------:R-:W-:Y:S02]  /*4fc0*/  ISETP.LT.OR P3, PT, R29.reuse, 0x19, !P0 ;  /* 0x000000191d00780c */ /* 0x040fe40004761670 */
[C---:B------:R-:W-:Y:S01]  /*4fd0*/  ISETP.LT.OR P0, PT, R29.reuse, 0x1a, !P0 ;  /* 0x0000001a1d00780c */ /* 0x040fe20004701670 */
[----:B------:R0:W-:Y:S01]  /*4fe0*/  @!P2 STG.E.U8 desc[UR16][R8.64+0x11], R17 ;  /* 0x000011110800a986 */ /* 0x0001e2000c101110 */
[C---:B------:R-:W-:Y:S02]  /*4ff0*/  ISETP.LT.OR P2, PT, R29.reuse, 0x19, !P1 ;  /* 0x000000191d00780c */ /* 0x040fe40004f41670 */
[----:B------:R-:W-:Y:S01]  /*5000*/  ISETP.LT.OR P1, PT, R29, 0x1a, !P1 ;  /* 0x0000001a1d00780c */ /* 0x000fe20004f21670 */
[----:B------:R2:W-:Y:S01]  /*5010*/  @!P5 STG.E.U8 desc[UR16][R10.64+0x10], R57 ;  /* 0x000010390a00d986 */ /* 0x0005e2000c101110 */
[----:B-1----:R-:W-:-:S05]  /*5020*/  F2FP.SATFINITE.E4M3.F32.PACK_AB_MERGE_C R15, RZ, R58, RZ ;  /* 0x0000003aff0f723e */ /* 0x002fca00048070ff */
[----:B------:R2:W-:Y:S01]  /*5030*/  @!P6 STG.E.U8 desc[UR16][R10.64+0x11], R15 ;  /* 0x0000110f0a00e986 */ /* 0x0005e2000c101110 */
[----:B0-----:R-:W-:-:S03]  /*5040*/  F2FP.SATFINITE.E4M3.F32.PACK_AB_MERGE_C R17, RZ, R56, RZ ;  /* 0x00000038ff11723e */ /* 0x001fc600048070ff */
[----:B------:R2:W-:Y:S04]  /*5050*/  @!P2 STG.E.U8 desc[UR16][R8.64+0x18], R23 ;  /* 0x000018170800a986 */ /* 0x0005e8000c101110 */
[----:B------:R2:W-:Y:S04]  /*5060*/  @!P1 STG.E.U8 desc[UR16][R8.64+0x19], R17 ;  /* 0x0000191108009986 */ /* 0x0005e8000c101110 */
[----:B------:R2:W-:Y:S04]  /*5070*/  @!P3 STG.E.U8 desc[UR16][R10.64+0x18], R13 ;  /* 0x0000180d0a00b986 */ /* 0x0005e8000c101110 */
[----:B------:R2:W-:Y:S02]  /*5080*/  @!P0 STG.E.U8 desc[UR16][R10.64+0x19], R19 ;  /* 0x000019130a008986 */ /* 0x0005e4000c101110 */
.L_x_104:
[----:B------:R-:W-:Y:S05]  /*5090*/  BSYNC B0 ;  /* 0x0000000000007941 */ /* 0x000fea0003800000 */
.L_x_38:
[----:B------:R-:W-:Y:S01]  /*50a0*/  ULDC UR6, c[0x0][0xc] ;  /* 0x0000030000067ab9 */ /* 0x000fe20000000800 */
[----:B------:R-:W-:Y:S01]  /*50b0*/  ULDC UR7, c[0x0][0x10] ;  /* 0x0000040000077ab9 */ /* 0x000fe20000000800 */
[----:B0-2---:R-:W0:Y:S01]  /*50c0*/  LDC R9, c[0x0][0x14] ;  /* 0x00000500ff097b82 */ /* 0x005e220000000800 */
[----:B------:R-:W-:Y:S01]  /*50d0*/  UIMAD.WIDE.U32 UR6, UR6, UR7, URZ ;  /* 0x00000007060672a5 */ /* 0x000fe2000f8e003f */
[----:B-----5:R-:W-:Y:S01]  /*50e0*/  PRMT R8, RZ, 0x7610, R8 ;  /* 0x00007610ff087816 */ /* 0x020fe20000000008 */
[----:B-1-34-:R-:W-:Y:S02]  /*50f0*/  IMAD.MOV.U32 R15, RZ, RZ, -0x1 ;  /* 0xffffffffff0f7424 */ /* 0x01afe400078e00ff */
[----:B------:R-:W-:Y:S02]  /*5100*/  IMAD.MOV.U32 R20, RZ, RZ, -0x1 ;  /* 0xffffffffff147424 */ /* 0x000fe400078e00ff */
[----:B0-----:R-:W-:-:S04]  /*5110*/  IMAD.WIDE.U32 R4, R9, UR6, R4 ;  /* 0x0000000609047c25 */ /* 0x001fc8000f8e0004 */
[----:B------:R-:W-:Y:S01]  /*5120*/  IMAD R9, R9, UR7, RZ ;  /* 0x0000000709097c24 */ /* 0x000fe2000f8e02ff */
[----:B------:R-:W-:Y:S02]  /*5130*/  ULDC.64 UR6, c[0x0][0x650] ;  /* 0x0001940000067ab9 */ /* 0x000fe40000000a00 */
[----:B------:R-:W-:Y:S01]  /*5140*/  ISETP.GE.U32.AND P0, PT, R4, UR6, PT ;  /* 0x0000000604007c0c */ /* 0x000fe2000bf06070 */
[----:B------:R-:W-:-:S05]  /*5150*/  IMAD.IADD R5, R5, 0x1, R9 ;  /* 0x0000000105057824 */ /* 0x000fca00078e0209 */
[----:B------:R-:W-:-:S13]  /*5160*/  ISETP.GE.U32.AND.EX P0, PT, R5, UR7, PT, P0 ;  /* 0x0000000705007c0c */ /* 0x000fda000bf06100 */
[----:B------:R-:W-:Y:S05]  /*5170*/  @P0 BRA `(.L_x_105) ;  /* 0x0000000400600947 */ /* 0x000fea0003800000 */
[----:B------:R-:W0:Y:S01]  /*5180*/  S2R R21, SR_CTAID.X ;  /* 0x0000000000157919 */ /* 0x000e220000002500 */
[----:B------:R-:W1:Y:S01]  /*5190*/  LDC.64 R16, c[0x0][0x628] ;  /* 0x00018a00ff107b82 */ /* 0x000e620000000a00 */
[----:B------:R-:W-:Y:S01]  /*51a0*/  ULDC UR6, c[0x0][0x150] ;  /* 0x0000540000067ab9 */ /* 0x000fe20000000800 */
[----:B------:R-:W-:Y:S01]  /*51b0*/  IMAD.MOV.U32 R14, RZ, RZ, R4 ;  /* 0x000000ffff0e7224 */ /* 0x000fe200078e0004 */
[----:B------:R-:W2:Y:S01]  /*51c0*/  S2R R25, SR_CTAID.Y ;  /* 0x0000000000197919 */ /* 0x000ea20000002600 */
[----:B------:R-:W-:-:S04]  /*51d0*/  IMAD.MOV.U32 R15, RZ, RZ, R5 ;  /* 0x000000ffff0f7224 */ /* 0x000fc800078e0005 */
[----:B------:R-:W3:Y:S08]  /*51e0*/  LDC R26, c[0x0][0x144] ;  /* 0x00005100ff1a7b82 */ /* 0x000ef00000000800 */
[----:B------:R-:W4:Y:S08]  /*51f0*/  LDC R18, c[0x0][0x630] ;  /* 0x00018c00ff127b82 */ /* 0x000f300000000800 */
[----:B------:R-:W2:Y:S01]  /*5200*/  LDC.64 R22, c[0x0][0x620] ;  /* 0x00018800ff167b82 */ /* 0x000ea20000000a00 */
[----:B-1----:R-:W-:-:S04]  /*5210*/  ISETP.NE.U32.AND P0, PT, R16, RZ, PT ;  /* 0x000000ff1000720c */ /* 0x002fc80003f05070 */
[----:B------:R-:W-:Y:S02]  /*5220*/  ISETP.NE.AND.EX P0, PT, R17, RZ, PT, P0 ;  /* 0x000000ff1100720c */ /* 0x000fe40003f05300 */
[----:B0-----:R-:W-:-:S05]  /*5230*/  I2FP.F32.U32 R8, R21 ;  /* 0x0000001500087245 */ /* 0x001fca0000201000 */
[----:B------:R-:W-:-:S04]  /*5240*/  FMUL R8, R8, UR6 ;  /* 0x0000000608087c20 */ /* 0x000fc80008400000 */
[----:B------:R0:W1:Y:S02]  /*5250*/  F2I.U32.TRUNC.NTZ R24, R8 ;  /* 0x0000000800187305 */ /* 0x000064000020f000 */
[----:B---34-:R-:W-:Y:S05]  /*5260*/  @!P0 BRA `(.L_x_106) ;  /* 0x0000000000288947 */ /* 0x018fea0003800000 */
[----:B------:R-:W3:Y:S02]  /*5270*/  LDC R9, c[0x0][0x634] ;  /* 0x00018d00ff097b82 */ /* 0x000ee40000000800 */
[----:B---3--:R-:W-:-:S05]  /*5280*/  IADD3 R13, P0, R4, R9, RZ ;  /* 0x00000009040d7210 */ /* 0x008fca0007f1e0ff */
[----:B------:R-:W-:-:S04]  /*5290*/  IMAD.X R19, RZ, RZ, R5, P0 ;  /* 0x000000ffff137224 */ /* 0x000fc800000e0605 */
[----:B0-----:R-:W-:-:S04]  /*52a0*/  IMAD.WIDE.U32 R8, R19, R16, RZ ;  /* 0x0000001013087225 */ /* 0x001fc800078e00ff */
[----:B------:R-:W-:-:S04]  /*52b0*/  IMAD.WIDE.U32 R10, P0, R13, R17, R8 ;  /* 0x000000110d0a7225 */ /* 0x000fc80007800008 */
[----:B------:R-:W-:-:S04]  /*52c0*/  IMAD.WIDE.U32 R8, R13, R16, RZ ;  /* 0x000000100d087225 */ /* 0x000fc800078e00ff */
[----:B------:R-:W-:Y:S01]  /*52d0*/  IMAD.X R15, RZ, RZ, RZ, P0 ;  /* 0x000000ffff0f7224 */ /* 0x000fe200000e06ff */
[----:B------:R-:W-:Y:S01]  /*52e0*/  IADD3 RZ, P0, R9, R10, RZ ;  /* 0x0000000a09ff7210 */ /* 0x000fe20007f1e0ff */
[----:B------:R-:W-:-:S04]  /*52f0*/  IMAD.MOV.U32 R14, RZ, RZ, R11 ;  /* 0x000000ffff0e7224 */ /* 0x000fc800078e000b */
[----:B------:R-:W-:-:S08]  /*5300*/  IMAD.WIDE.U32.X R14, R19, R17, R14, P0 ;  /* 0x00000011130e7225 */ /* 0x000fd000000e040e */
.L_x_106:
[----:B------:R-:W3:Y:S01]  /*5310*/  LDC.64 R32, c[0x0][0x640] ;  /* 0x00019000ff207b82 */ /* 0x000ee20000000a00 */
[-CC-:B------:R-:W-:Y:S01]  /*5320*/  SHF.R.U64 R20, R14, R18.reuse, R15.reuse ;  /* 0x000000120e147219 */ /* 0x180fe2000000120f */
[----:B-1----:R-:W-:Y:S01]  /*5330*/  IMAD.MOV R24, RZ, RZ, -R24 ;  /* 0x000000ffff187224 */ /* 0x002fe200078e0a18 */
[----:B0-----:R-:W-:Y:S01]  /*5340*/  SHF.R.U32.HI R8, RZ, R18, R15 ;  /* 0x00000012ff087219 */ /* 0x001fe2000001160f */
[----:B------:R-:W-:Y:S01]  /*5350*/  ULDC UR6, c[0x0][0x154] ;  /* 0x0000550000067ab9 */ /* 0x000fe20000000800 */
[----:B------:R-:W-:Y:S01]  /*5360*/  IADD3 R11, P0, RZ, -R20, RZ ;  /* 0x80000014ff0b7210 */ /* 0x000fe20007f1e0ff */
[----:B------:R-:W-:Y:S02]  /*5370*/  IMAD.MOV.U32 R13, RZ, RZ, 0x1 ;  /* 0x00000001ff0d7424 */ /* 0x000fe400078e00ff */
[----:B------:R-:W0:Y:S02]  /*5380*/  LDC R14, c[0x0][0x618] ;  /* 0x00018600ff0e7b82 */ /* 0x000e240000000800 */
[----:B------:R-:W-:-:S04]  /*5390*/  IMAD.X R9, RZ, RZ, ~R8, P0 ;  /* 0x000000ffff097224 */ /* 0x000fc800000e0e08 */
[-C--:B--2---:R-:W-:Y:S02]  /*53a0*/  IMAD R10, R9, R22.reuse, RZ ;  /* 0x00000016090a7224 */ /* 0x084fe400078e02ff */
[----:B------:R-:W1:Y:S01]  /*53b0*/  LDC R28, c[0x0][0x608] ;  /* 0x00018200ff1c7b82 */ /* 0x000e620000000800 */
[----:B------:R-:W-:-:S04]  /*53c0*/  IMAD.WIDE.U32 R8, R11, R22, R4 ;  /* 0x000000160b087225 */ /* 0x000fc800078e0004 */
[----:B------:R-:W-:Y:S01]  /*53d0*/  IMAD R11, R11, R23, R10 ;  /* 0x000000170b0b7224 */ /* 0x000fe200078e020a */
[----:B------:R-:W-:Y:S01]  /*53e0*/  I2FP.F32.U32 R10, R25 ;  /* 0x00000019000a7245 */ /* 0x000fe20000201000 */
[----:B------:R-:W-:Y:S01]  /*53f0*/  IMAD R23, R26, R24, R21 ;  /* 0x000000181a177224 */ /* 0x000fe200078e0215 */
[----:B------:R-:W2:Y:S01]  /*5400*/  LDC R30, c[0x0][0x658] ;  /* 0x00019600ff1e7b82 */ /* 0x000ea20000000800 */
[----:B------:R-:W-:Y:S01]  /*5410*/  IMAD.IADD R9, R9, 0x1, R11 ;  /* 0x0000000109097824 */ /* 0x000fe200078e020b */
[----:B---3--:R-:W-:Y:S01]  /*5420*/  ISETP.NE.U32.AND P0, PT, R32, RZ, PT ;  /* 0x000000ff2000720c */ /* 0x008fe20003f05070 */
[----:B------:R-:W-:Y:S01]  /*5430*/  FMUL R10, R10, UR6 ;  /* 0x000000060a0a7c20 */ /* 0x000fe20008400000 */
[----:B------:R-:W-:Y:S02]  /*5440*/  IMAD.MOV.U32 R11, RZ, RZ, -0x1 ;  /* 0xffffffffff0b7424 */ /* 0x000fe400078e00ff */
[----:B------:R-:W-:Y:S01]  /*5450*/  ISETP.NE.AND.EX P0, PT, R33, RZ, PT, P0 ;  /* 0x000000ff2100720c */ /* 0x000fe20003f05300 */
[----:B------:R3:W4:Y:S01]  /*5460*/  F2I.U32.TRUNC.NTZ R19, R10 ;  /* 0x0000000a00137305 */ /* 0x000722000020f000 */
[----:B------:R-:W3:Y:S01]  /*5470*/  LDC R24, c[0x0][0x148] ;  /* 0x00005200ff187b82 */ /* 0x000ee20000000800 */
[----:B0-----:R-:W-:-:S02]  /*5480*/  SHF.R.U64 R18, R8, R14, R9 ;  /* 0x0000000e08127219 */ /* 0x001fc40000001209 */
[----:B------:R-:W-:-:S05]  /*5490*/  SHF.R.U32.HI R9, RZ, R14, R9 ;  /* 0x0000000eff097219 */ /* 0x000fca0000011609 */
[----:B------:R-:W0:Y:S01]  /*54a0*/  LDC R21, c[0x0][0x600] ;  /* 0x00018000ff157b82 */ /* 0x000e220000000800 */
[-CC-:B-1----:R-:W-:Y:S02]  /*54b0*/  SHF.R.U64 R16, R18, R28.reuse, R9.reuse ;  /* 0x0000001c12107219 */ /* 0x182fe40000001209 */
[----:B------:R-:W-:-:S05]  /*54c0*/  SHF.R.U32.HI R9, RZ, R28, R9 ;  /* 0x0000001cff097219 */ /* 0x000fca0000011609 */
[----:B------:R-:W1:Y:S01]  /*54d0*/  LDC R26, c[0x0][0x648] ;  /* 0x00019200ff1a7b82 */ /* 0x000e620000000800 */
[-CC-:B--2---:R-:W-:Y:S02]  /*54e0*/  SHF.R.U64 R22, R16, R30.reuse, R9.reuse ;  /* 0x0000001e10167219 */ /* 0x184fe40000001209 */
[-C--:B------:R-:W-:Y:S02]  /*54f0*/  SHF.L.U32 R11, R11, R30.reuse, RZ ;  /* 0x0000001e0b0b7219 */ /* 0x080fe400000006ff */
[-C--:B------:R-:W-:Y:S01]  /*5500*/  SHF.R.U32.HI R9, RZ, R30.reuse, R9 ;  /* 0x0000001eff097219 */ /* 0x080fe20000011609 */
[----:B------:R-:W-:Y:S01]  /*5510*/  IMAD.MOV.U32 R8, RZ, RZ, R22 ;  /* 0x000000ffff087224 */ /* 0x000fe200078e0016 */
[----:B------:R-:W-:Y:S01]  /*5520*/  SHF.L.U32 R28, R13, R30, RZ ;  /* 0x0000001e0d1c7219 */ /* 0x000fe200000006ff */
[----:B------:R-:W2:Y:S01]  /*5530*/  LDC R29, c[0x0][0x638] ;  /* 0x00018e00ff1d7b82 */ /* 0x000ea20000000800 */
[----:B------:R-:W-:-:S07]  /*5540*/  LOP3.LUT R27, RZ, R11, RZ, 0x33, !PT ;  /* 0x0000000bff1b7212 */ /* 0x000fce00078e33ff */
[----:B------:R-:W0:Y:S01]  /*5550*/  LDC R31, c[0x0][0x610] ;  /* 0x00018400ff1f7b82 */ /* 0x000e220000000800 */
[----:B----4-:R-:W-:Y:S05]  /*5560*/  @!P0 BRA `(.L_x_107) ;  /* 0x0000000000288947 */ /* 0x010fea0003800000 */
[----:B------:R-:W4:Y:S02]  /*5570*/  LDC R13, c[0x0][0x64c] ;  /* 0x00019300ff0d7b82 */ /* 0x000f240000000800 */
[----:B----4-:R-:W-:-:S05]  /*5580*/  IADD3 R13, P0, R22, R13, RZ ;  /* 0x0000000d160d7210 */ /* 0x010fca0007f1e0ff */
[----:B------:R-:W-:-:S04]  /*5590*/  IMAD.X R17, RZ, RZ, R9, P0 ;  /* 0x000000ffff117224 */ /* 0x000fc800000e0609 */
[----:B------:R-:W-:-:S04]  /*55a0*/  IMAD.WIDE.U32 R8, R17, R32, RZ ;  /* 0x0000002011087225 */ /* 0x000fc800078e00ff */
[----:B---3--:R-:W-:-:S04]  /*55b0*/  IMAD.WIDE.U32 R10, P0, R13, R33, R8 ;  /* 0x000000210d0a7225 */ /* 0x008fc80007800008 */
[----:B------:R-:W-:-:S04]  /*55c0*/  IMAD.WIDE.U32 R8, R13, R32, RZ ;  /* 0x000000200d087225 */ /* 0x000fc800078e00ff */
[----:B------:R-:W-:Y:S01]  /*55d0*/  IMAD.X R15, RZ, RZ, RZ, P0 ;  /* 0x000000ffff0f7224 */ /* 0x000fe200000e06ff */
[----:B------:R-:W-:Y:S01]  /*55e0*/  IADD3 RZ, P0, R9, R10, RZ ;  /* 0x0000000a09ff7210 */ /* 0x000fe20007f1e0ff */
[----:B------:R-:W-:-:S04]  /*55f0*/  IMAD.MOV.U32 R14, RZ, RZ, R11 ;  /* 0x000000ffff0e7224 */ /* 0x000fc800078e000b */
[----:B------:R-:W-:-:S08]  /*5600*/  IMAD.WIDE.U32.X R8, R17, R33, R14, P0 ;  /* 0x0000002111087225 */ /* 0x000fd000000e040e */
.L_x_107:
[----:B-1----:R-:W-:Y:S01]  /*5610*/  SHF.R.U64 R8, R8, R26, R9 ;  /* 0x0000001a08087219 */ /* 0x002fe20000001209 */
[----:B0-----:R-:W-:Y:S01]  /*5620*/  VIADD R13, R21, 0xffffffff ;  /* 0xffffffff150d7836 */ /* 0x001fe20000000000 */
[----:B------:R-:W-:Y:S01]  /*5630*/  LOP3.LUT R11, R16, R27, RZ, 0xc0, !PT ;  /* 0x0000001b100b7212 */ /* 0x000fe200078ec0ff */
[----:B------:R-:W-:Y:S02]  /*5640*/  IMAD.MOV R19, RZ, RZ, -R19 ;  /* 0x000000ffff137224 */ /* 0x000fe400078e0a13 */
[----:B------:R-:W-:Y:S02]  /*5650*/  IMAD.MOV R9, RZ, RZ, -R8 ;  /* 0x000000ffff097224 */ /* 0x000fe400078e0a08 */
[----:B------:R-:W-:Y:S01]  /*5660*/  IMAD R28, R28, R8, R11 ;  /* 0x000000081c1c7224 */ /* 0x000fe200078e020b */
[----:B------:R-:W-:Y:S01]  /*5670*/  LOP3.LUT R11, R18, R13, RZ, 0xc0, !PT ;  /* 0x0000000d120b7212 */ /* 0x000fe200078ec0ff */
[----:B---3--:R-:W-:Y:S02]  /*5680*/  @P4 IMAD R23, R24, R19, R25 ;  /* 0x0000001318174224 */ /* 0x008fe400078e0219 */
[----:B--2---:R-:W-:-:S02]  /*5690*/  IMAD R8, R9, R29, R22 ;  /* 0x0000001d09087224 */ /* 0x004fc400078e0216 */
[----:B------:R-:W-:Y:S02]  /*56a0*/  IMAD R28, R28, R31, R23 ;  /* 0x0000001f1c1c7224 */ /* 0x000fe400078e0217 */
[----:B------:R-:W-:Y:S02]  /*56b0*/  IMAD R9, R8, R21, R11 ;  /* 0x0000001508097224 */ /* 0x000fe400078e020b */
[----:B------:R-:W-:-:S03]  /*56c0*/  IMAD.MOV.U32 R10, RZ, RZ, 0x1 ;  /* 0x00000001ff0a7424 */ /* 0x000fc600078e00ff */
[----:B------:R-:W-:Y:S02]  /*56d0*/  SEL R15, R9, R28, !P4 ;  /* 0x0000001c090f7207 */ /* 0x000fe40006000000 */
[----:B------:R-:W-:Y:S02]  /*56e0*/  PRMT R8, R10, 0x7610, R8 ;  /* 0x000076100a087816 */ /* 0x000fe40000000008 */
[----:B------:R-:W-:-:S07]  /*56f0*/  SEL R28, R28, R9, !P4 ;  /* 0x000000091c1c7207 */ /* 0x000fce0006000000 */
.L_x_105:
[----:B------:R-:W-:Y:S01]  /*5700*/  LOP3.LUT P0, RZ, R8, 0xff, RZ, 0xc0, !PT ;  /* 0x000000ff08ff7812 */ /* 0x000fe2000780c0ff */
[----:B------:R-:W-:-:S12]  /*5710*/  IMAD.MOV.U32 R18, RZ, RZ, R28 ;  /* 0x000000ffff127224 */ /* 0x000fd800078e001c */
[----:B------:R-:W-:Y:S05]  /*5720*/  @P0 BRA `(.L_x_108) ;  /* 0xffffffb800f40947 */ /* 0x000fea000383ffff */
[----:B------:R-:W-:Y:S05]  /*5730*/  EXIT ;  /* 0x000000000000794d */ /* 0x000fea0003800000 */
.L_x_8:
[----:B0-----:R-:W-:Y:S01]  /*5740*/  ULDC.64 UR4, c[0x0][0x650] ;  /* 0x0001940000047ab9 */ /* 0x001fe20000000a00 */
        /* <DEDUP_REMOVED lines=25> */
.L_x_110:
[----:B------:R-:W0:Y:S01]  /*58e0*/  LDC.64 R28, c[0x0][0x640] ;  /* 0x00019000ff1c7b82 */ /* 0x000e220000000a00 */
[-CC-:B------:R-:W-:Y:S01]  /*58f0*/  SHF.R.U64 R20, R16, R6.reuse, R17.reuse ;  /* 0x0000000610147219 */ /* 0x180fe20000001211 */
[----:B------:R-:W-:Y:S01]  /*5900*/  IMAD.MOV.U32 R31, RZ, RZ, 0x1 ;  /* 0x00000001ff1f7424 */ /* 0x000fe200078e00ff */
[----:B------:R-:W-:Y:S02]  /*5910*/  SHF.R.U32.HI R3, RZ, R6, R17 ;  /* 0x00000006ff037219 */ /* 0x000fe40000011611 */
[----:B------:R-:W-:-:S03]  /*5920*/  IADD3 R15, P0, RZ, -R20, RZ ;  /* 0x80000014ff0f7210 */ /* 0x000fc60007f1e0ff */
[----:B------:R-:W1:Y:S02]  /*5930*/  LDC R14, c[0x0][0x618] ;  /* 0x00018600ff0e7b82 */ /* 0x000e640000000800 */
[----:B------:R-:W-:Y:S02]  /*5940*/  IMAD.X R3, RZ, RZ, ~R3, P0 ;  /* 0x000000ffff037224 */ /* 0x000fe400000e0e03 */
[----:B------:R-:W-:-:S04]  /*5950*/  IMAD.WIDE.U32 R12, R15, R24, R4 ;  /* 0x000000180f0c7225 */ /* 0x000fc800078e0004 */
[----:B------:R-:W2:Y:S01]  /*5960*/  LDC R16, c[0x0][0x608] ;  /* 0x00018200ff107b82 */ /* 0x000ea20000000800 */
[----:B------:R-:W-:-:S04]  /*5970*/  IMAD R6, R3, R24, RZ ;  /* 0x0000001803067224 */ /* 0x000fc800078e02ff */
[----:B------:R-:W-:-:S03]  /*5980*/  IMAD R3, R15, R25, R6 ;  /* 0x000000190f037224 */ /* 0x000fc600078e0206 */
[----:B------:R-:W3:Y:S01]  /*5990*/  LDC R26, c[0x0][0x658] ;  /* 0x00019600ff1a7b82 */ /* 0x000ee20000000800 */
[----:B------:R-:W-:Y:S01]  /*59a0*/  IMAD.IADD R3, R13, 0x1, R3 ;  /* 0x000000010d037824 */ /* 0x000fe200078e0203 */
[----:B0-----:R-:W-:Y:S01]  /*59b0*/  ISETP.NE.U32.AND P0, PT, R28, RZ, PT ;  /* 0x000000ff1c00720c */ /* 0x001fe20003f05070 */
[----:B------:R-:W-:-:S03]  /*59c0*/  IMAD.MOV.U32 R13, RZ, RZ, -0x1 ;  /* 0xffffffffff0d7424 */ /* 0x000fc600078e00ff */
        /* <DEDUP_REMOVED lines=25> */
.L_x_111:
[----:B-1----:R-:W-:Y:S01]  /*5b60*/  SHF.R.U64 R6, R12, R25, R13 ;  /* 0x000000190c067219 */ /* 0x002fe2000000120d */
[----:B0-----:R-:W-:Y:S01]  /*5b70*/  VIADD R13, R24, 0xffffffff ;  /* 0xffffffff180d7836 */ /* 0x001fe20000000000 */
[----:B------:R-:W-:Y:S01]  /*5b80*/  SHF.L.U32 R9, R31, R26, RZ ;  /* 0x0000001a1f097219 */ /* 0x000fe200000006ff */
[----:B------:R-:W-:Y:S01]  /*5b90*/  @P4 IMAD R10, R11, R21, R8 ;  /* 0x000000150b0a4224 */ /* 0x000fe200078e0208 */
[----:B------:R-:W-:Y:S01]  /*5ba0*/  LOP3.LUT R3, R22, R33, RZ, 0xc0, !PT ;  /* 0x0000002116037212 */ /* 0x000fe200078ec0ff */
[----:B------:R-:W-:Y:S01]  /*5bb0*/  IMAD.MOV R12, RZ, RZ, -R6 ;  /* 0x000000ffff0c7224 */ /* 0x000fe200078e0a06 */
[----:B------:R-:W-:Y:S01]  /*5bc0*/  LOP3.LUT R18, R18, R13, RZ, 0xc0, !PT ;  /* 0x0000000d12127212 */ /* 0x000fe200078ec0ff */
[----:B------:R-:W-:Y:S02]  /*5bd0*/  IMAD.MOV.U32 R16, RZ, RZ, R20 ;  /* 0x000000ffff107224 */ /* 0x000fe400078e0014 */
[----:B------:R-:W-:Y:S02]  /*5be0*/  IMAD R9, R9, R6, R3 ;  /* 0x0000000609097224 */ /* 0x000fe400078e0203 */
[----:B--2---:R-:W-:-:S02]  /*5bf0*/  IMAD R3, R12, R27, R23 ;  /* 0x0000001b0c037224 */ /* 0x004fc400078e0217 */
[----:B---3--:R-:W-:Y:S02]  /*5c00*/  IMAD R10, R9, R30, R10 ;  /* 0x0000001e090a7224 */ /* 0x008fe400078e020a */
[----:B------:R-:W-:Y:S02]  /*5c10*/  IMAD.MOV.U32 R6, RZ, RZ, 0x1 ;  /* 0x00000001ff067424 */ /* 0x000fe400078e00ff */
[----:B------:R-:W-:-:S03]  /*5c20*/  IMAD R9, R3, R24, R18 ;  /* 0x0000001803097224 */ /* 0x000fc600078e0212 */
[----:B------:R-:W-:Y:S02]  /*5c30*/  PRMT R3, R6, 0x7610, R3 ;  /* 0x0000761006037816 */ /* 0x000fe40000000003 */
[----:B------:R-:W-:Y:S02]  /*5c40*/  SEL R6, R9, R10, !P4 ;  /* 0x0000000a09067207 */ /* 0x000fe40006000000 */
[----:B------:R-:W-:-:S07]  /*5c50*/  SEL R18, R10, R9, !P4 ;  /* 0x000000090a127207 */ /* 0x000fce0006000000 */
.L_x_109:
[----:B------:R-:W-:-:S08]  /*5c60*/  NOP ;  /* 0x0000000000007918 */ /* 0x000fd00000000000 */
[----:B------:R-:W0:-:S00]  /*5c70*/  USETMAXREG.DEALLOC.CTAPOOL 0x28 ;  /* 0x00000028000079c8 */ /* 0x000e0000080e0500 */
[----:B0-----:R-:W-:-:S13]  /*5c80*/  ISETP.NE.AND P0, PT, R7, RZ, PT ;  /* 0x000000ff0700720c */ /* 0x001fda0003f05270 */
[----:B------:R-:W-:Y:S05]  /*5c90*/  @P0 EXIT ;  /* 0x000000000000094d */ /* 0x000fea0003800000 */
[----:B------:R-:W-:Y:S01]  /*5ca0*/  LOP3.LUT P0, RZ, R3, 0xff, RZ, 0xc0, !PT ;  /* 0x000000ff03ff7812 */ /* 0x000fe2000780c0ff */
[----:B------:R-:W-:Y:S02]  /*5cb0*/  IMAD.MOV.U32 R3, RZ, RZ, 0x1 ;  /* 0x00000001ff037424 */ /* 0x000fe400078e00ff */
[----:B------:R-:W-:-:S10]  /*5cc0*/  IMAD.MOV.U32 R17, RZ, RZ, RZ ;  /* 0x000000ffff117224 */ /* 0x000fd400078e00ff */
[----:B------:R-:W-:Y:S05]  /*5cd0*/  @!P0 BRA `(.L_x_112) ;  /* 0x0000000c003c8947 */ /* 0x000fea0003800000 */
[----:B------:R-:W0:Y:S01]  /*5ce0*/  LDC R3, c[0x0][0x28c] ;  /* 0x0000a300ff037b82 */ /* 0x000e220000000800 */
[----:B------:R-:W1:Y:S01]  /*5cf0*/  S2R R12, SR_CgaCtaId ;  /* 0x00000000000c7919 */ /* 0x000e620000008800 */
[----:B------:R-:W-:Y:S01]  /*5d00*/  ULDC UR5, c[0x0][0x658] ;  /* 0x0001960000057ab9 */ /* 0x000fe20000000800 */
[----:B------:R-:W-:Y:S01]  /*5d10*/  UMOV UR7, 0xffffffff ;  /* 0xffffffff00077882 */ /* 0x000fe20000000000 */
[----:B------:R-:W-:Y:S01]  /*5d20*/  ULDC UR6, c[0x0][0xc] ;  /* 0x0000030000067ab9 */ /* 0x000fe20000000800 */
[----:B------:R-:W-:Y:S01]  /*5d30*/  USHF.L.U32 UR8, UR7, UR5, URZ ;  /* 0x0000000507087299 */ /* 0x000fe2000800063f */
[----:B------:R-:W-:Y:S01]  /*5d40*/  BSSY B0, `(.L_x_112) ;  /* 0x00000c8000007945 */ /* 0x000fe20003800000 */
[----:B------:R-:W-:Y:S01]  /*5d50*/  UMOV UR9, 0x1 ;  /* 0x0000000100097882 */ /* 0x000fe20000000000 */
[----:B------:R-:W-:Y:S01]  /*5d60*/  ULDC UR7, c[0x0][0x10] ;  /* 0x0000040000077ab9 */ /* 0x000fe20000000800 */
[----:B------:R-:W-:Y:S01]  /*5d70*/  USHF.L.U32 UR18, UR9, UR5, URZ ;  /* 0x0000000509127299 */ /* 0x000fe2000800063f */
[----:B------:R-:W-:Y:S01]  /*5d80*/  IMAD.MOV.U32 R14, RZ, RZ, 0x1 ;  /* 0x00000001ff0e7424 */ /* 0x000fe200078e00ff */
[----:B------:R-:W-:Y:S01]  /*5d90*/  UIMAD.WIDE.U32 UR6, UR6, UR7, URZ ;  /* 0x00000007060672a5 */ /* 0x000fe2000f8e003f */
[----:B------:R-:W-:Y:S01]  /*5da0*/  LOP3.LUT R15, R2, 0x2, RZ, 0xfc, !PT ;  /* 0x00000002020f7812 */ /* 0x000fe200078efcff */
[----:B------:R-:W-:Y:S01]  /*5db0*/  ULDC UR5, c[0x0][0x14] ;  /* 0x0000050000057ab9 */ /* 0x000fe20000000800 */
[----:B------:R-:W-:Y:S01]  /*5dc0*/  IMAD.MOV.U32 R17, RZ, RZ, RZ ;  /* 0x000000ffff117224 */ /* 0x000fe200078e00ff */
[----:B------:R-:W-:-:S02]  /*5dd0*/  UIMAD.WIDE.U32 UR20, UR6, UR5, URZ ;  /* 0x00000005061472a5 */ /* 0x000fc4000f8e003f */
[----:B------:R-:W-:Y:S01]  /*5de0*/  UIMAD UR13, UR7, UR5, URZ ;  /* 0x00000005070d72a4 */ /* 0x000fe2000f8e023f */
[----:B------:R-:W-:Y:S01]  /*5df0*/  ULDC UR4, c[0x0][0x600] ;  /* 0x0001800000047ab9 */ /* 0x000fe20000000800 */
[----:B------:R-:W-:Y:S02]  /*5e00*/  ULOP3.LUT UR17, URZ, UR8, URZ, 0x33, !UPT ;  /* 0x000000083f117292 */ /* 0x000fe4000f8e333f */
[----:B------:R-:W-:Y:S01]  /*5e10*/  UIADD3 UR4, UR4, -0x1, URZ ;  /* 0xffffffff04047890 */ /* 0x000fe2000fffe03f */
[----:B0-----:R-:W-:Y:S01]  /*5e20*/  VIADD R3, R3, 0x3f ;  /* 0x0000003f03037836 */ /* 0x001fe20000000000 */
[----:B------:R-:W-:Y:S01]  /*5e30*/  UIADD3 UR13, UR21, UR13, URZ ;  /* 0x0000000d150d7290 */ /* 0x000fe2000fffe03f */
[----:B------:R-:W-:-:S03]  /*5e40*/  ULDC.64 UR22, c[0x0][0x198] ;  /* 0x0000660000167ab9 */ /* 0x000fc60000000a00 */
[----:B------:R-:W-:-:S04]  /*5e50*/  SHF.R.S32.HI R8, RZ, 0x1f, R3 ;  /* 0x0000001fff087819 */ /* 0x000fc80000011403 */
[----:B------:R-:W-:Y:S01]  /*5e60*/  LEA.HI R8, R8, R3, RZ, 0x6 ;  /* 0x0000000308087211 */ /* 0x000fe200078f30ff */
[C---:B-1----:R-:W-:Y:S02]  /*5e70*/  IMAD.SHL.U32 R11, R12.reuse, 0x10, RZ ;  /* 0x000000100c0b7824 */ /* 0x042fe400078e00ff */
[----:B------:R-:W-:Y:S01]  /*5e80*/  IMAD.SHL.U32 R12, R12, 0x400, RZ ;  /* 0x000004000c0c7824 */ /* 0x000fe200078e00ff */
[----:B------:R-:W-:Y:S01]  /*5e90*/  SHF.R.S32.HI R10, RZ, 0x6, R8 ;  /* 0x00000006ff0a7819 */ /* 0x000fe20000011408 */
[----:B------:R-:W-:Y:S01]  /*5ea0*/  IMAD.MOV.U32 R3, RZ, RZ, 0x1 ;  /* 0x00000001ff037424 */ /* 0x000fe200078e00ff */
[----:B------:R-:W-:Y:S02]  /*5eb0*/  LOP3.LUT R11, R11, 0x10, RZ, 0xc0, !PT ;  /* 0x000000100b0b7812 */ /* 0x000fe400078ec0ff */
[----:B------:R-:W-:Y:S01]  /*5ec0*/  LOP3.LUT R12, R12, 0x400, RZ, 0xc0, !PT ;  /* 0x000004000c0c7812 */ /* 0x000fe200078ec0ff */
[----:B------:R-:W-:-:S07]  /*5ed0*/  VIADD R13, R10, 0x1 ;  /* 0x000000010a0d7836 */ /* 0x000fce0000000000 */
.L_x_123:
[----:B------:R-:W-:-:S03]  /*5ee0*/  UMOV UR5, 0xffffffff ;  /* 0xffffffff00057882 */ /* 0x000fc60000000000 */
[----:B------:R-:W-:Y:S05]  /*5ef0*/  BRA.DIV UR5, `(.L_x_113) ;  /* 0x0000001205c47947 */ /* 0x000fea000b800000 */
[----:B------:R-:W-:-:S13]  /*5f00*/  ELECT P0, URZ, PT ;  /* 0x00000000003f782f */ /* 0x000fda0003800000 */
.L_x_142:
[----:B------:R-:W0:Y:S01]  /*5f10*/  LDC R7, c[0x0][0x28c] ;  /* 0x0000a300ff077b82 */ /* 0x000e220000000800 */
[----:B------:R-:W-:Y:S01]  /*5f20*/  BSSY B1, `(.L_x_114) ;  /* 0x0000038000017945 */ /* 0x000fe20003800000 */
[----:B0-----:R-:W-:-:S13]  /*5f30*/  ISETP.LT.OR P0, PT, R7, 0x1, !P0 ;  /* 0x000000010700780c */ /* 0x001fda0004701670 */
[----:B------:R-:W-:Y:S05]  /*5f40*/  @P0 BRA `(.L_x_115) ;  /* 0x0000000000d40947 */ /* 0x000fea0003800000 */
[----:B------:R-:W-:Y:S02]  /*5f50*/  IMAD R19, R6, 0x20, R11 ;  /* 0x0000002006137824 */ /* 0x000fe400078e020b */
[----:B------:R-:W-:Y:S02]  /*5f60*/  IMAD.SHL.U32 R20, R18, 0x100, RZ ;  /* 0x0000010012147824 */ /* 0x000fe400078e00ff */
[----:B------:R-:W-:Y:S02]  /*5f70*/  IMAD.MOV.U32 R23, RZ, RZ, RZ ;  /* 0x000000ffff177224 */ /* 0x000fe400078e00ff */
[----:B------:R-:W-:Y:S02]  /*5f80*/  IMAD.MOV.U32 R6, RZ, RZ, R13 ;  /* 0x000000ffff067224 */ /* 0x000fe400078e000d */
[----:B------:R-:W-:Y:S02]  /*5f90*/  IMAD.MOV.U32 R7, RZ, RZ, R3 ;  /* 0x000000ffff077224 */ /* 0x000fe400078e0003 */
[----:B------:R-:W-:-:S07]  /*5fa0*/  IMAD.MOV.U32 R9, RZ, RZ, R17 ;  /* 0x000000ffff097224 */ /* 0x000fce00078e0011 */
.L_x_118:
[----:B------:R-:W0:Y:S01]  /*5fb0*/  S2R R21, SR_CgaCtaId ;  /* 0x0000000000157919 */ /* 0x000e220000008800 */
[----:B------:R-:W-:Y:S02]  /*5fc0*/  MOV R8, 0x400 ;  /* 0x0000040000087802 */ /* 0x000fe40000000f00 */
[----:B------:R-:W-:-:S13]  /*5fd0*/  LOP3.LUT P1, RZ, R0, 0x7f, RZ, 0xc0, !PT ;  /* 0x0000007f00ff7812 */ /* 0x000fda000782c0ff */
[----:B------:R-:W1:Y:S01]  /*5fe0*/  @!P1 LDC R18, c[0x0][0x500] ;  /* 0x00014000ff129b82 */ /* 0x000e620000000800 */
[----:B0-----:R-:W-:Y:S02]  /*5ff0*/  LEA R22, R21, R8, 0x18 ;  /* 0x0000000815167211 */ /* 0x001fe400078ec0ff */
[----:B------:R-:W-:-:S03]  /*6000*/  SHF.L.U32 R8, R7, 0x1f, RZ ;  /* 0x0000001f07087819 */ /* 0x000fc600000006ff */
[----:B------:R-:W-:-:S04]  /*6010*/  IMAD R21, R9, 0x8, R22 ;  /* 0x0000000809157824 */ /* 0x000fc800078e0216 */
[----:B------:R-:W0:Y:S02]  /*6020*/  SYNCS.PHASECHK.TRANS64.TRYWAIT P0, [R21+URZ+0x60], R8 ;  /* 0x00006008150075a7 */ /* 0x000e24000800017f */
[----:B01----:R-:W-:Y:S05]  /*6030*/  @!P0 BRA `(.L_x_116) ;  /* 0x0000001000948947 */ /* 0x003fea0003800000 */
.L_x_143:
[----:B0-----:R-:W-:Y:S01]  /*6040*/  PRMT R8, R15, 0x9910, RZ ;  /* 0x000099100f087816 */ /* 0x001fe200000000ff */
[----:B------:R0:W-:Y:S03]  /*6050*/  @!P1 SYNCS.ARRIVE.TRANS64 RZ, [R21+URZ], R18 ;  /* 0x0000001215ff99a7 */ /* 0x0001e6000800003f */
[----:B------:R-:W-:-:S13]  /*6060*/  ISETP.NE.AND P0, PT, R8, 0x2, PT ;  /* 0x000000020800780c */ /* 0x000fda0003f05270 */
[----:B0-----:R-:W-:Y:S05]  /*6070*/  @P0 BRA `(.L_x_117) ;  /* 0x0000000000040947 */ /* 0x001fea0003800000 */
[----:B------:R-:W-:Y:S01]  /*6080*/  BPT.TRAP 0x1 ;  /* 0x000000040000795c */ /* 0x000fe20000300000 */
.L_x_117:
[----:B------:R-:W-:Y:S01]  /*6090*/  R2UR UR16, R22 ;  /* 0x00000000161072ca */ /* 0x000fe200000e0000 */
[----:B------:R-:W-:Y:S01]  /*60a0*/  IMAD R22, R9, 0x4000, R22 ;  /* 0x0000400009167824 */ /* 0x000fe200078e0216 */
[----:B------:R-:W-:Y:S01]  /*60b0*/  R2UR UR9, R21 ;  /* 0x00000000150972ca */ /* 0x000fe200000e0000 */
[C---:B------:R-:W-:Y:S01]  /*60c0*/  IMAD R8, R9.reuse, 0x800, R12 ;  /* 0x0000080009087824 */ /* 0x040fe200078e020c */
[----:B------:R-:W-:Y:S01]  /*60d0*/  UIADD3 UR6, UP0, UR22, 0xf0, URZ ;  /* 0x000000f016067890 */ /* 0x000fe2000ff1e03f */
[----:B------:R-:W-:Y:S01]  /*60e0*/  VIADD R6, R6, 0xffffffff ;  /* 0xffffffff06067836 */ /* 0x000fe20000000000 */
[----:B------:R-:W-:Y:S01]  /*60f0*/  R2UR UR5, R22 ;  /* 0x00000000160572ca */ /* 0x000fe200000e0000 */
[----:B------:R-:W-:Y:S01]  /*6100*/  UIADD3 UR24, UP1, UR22, 0x1f0, URZ ;  /* 0x000001f016187890 */ /* 0x000fe2000ff3e03f */
[----:B------:R-:W-:Y:S01]  /*6110*/  R2UR UR8, R8 ;  /* 0x00000000080872ca */ /* 0x000fe200000e0000 */
[----:B------:R-:W-:Y:S01]  /*6120*/  UIADD3.X UR7, URZ, UR23, URZ, UP0, !UPT ;  /* 0x000000173f077290 */ /* 0x000fe200087fe43f */
[----:B------:R-:W-:Y:S01]  /*6130*/  R2UR UR11, R20 ;  /* 0x00000000140b72ca */ /* 0x000fe200000e0000 */
[----:B------:R-:W-:Y:S01]  /*6140*/  VIADD R9, R9, 0x1 ;  /* 0x0000000109097836 */ /* 0x000fe20000000000 */
[----:B------:R-:W-:Y:S01]  /*6150*/  R2UR UR10, R23 ;  /* 0x00000000170a72ca */ /* 0x000fe200000e0000 */
[----:B------:R-:W-:Y:S01]  /*6160*/  UIADD3.X UR25, URZ, UR23, URZ, UP1, !UPT ;  /* 0x000000173f197290 */ /* 0x000fe20008ffe43f */
[----:B------:R-:W-:Y:S01]  /*6170*/  R2UR UR12, R16 ;  /* 0x00000000100c72ca */ /* 0x000fe200000e0000 */
[----:B------:R-:W-:Y:S01]  /*6180*/  UMOV UR14, 0x0 ;  /* 0x00000000000e7882 */ /* 0x000fe20000000000 */
[----:B------:R-:W-:Y:S01]  /*6190*/  R2UR UR19, R19 ;  /* 0x00000000131372ca */ /* 0x000fe200000e0000 */
[----:B------:R-:W-:Y:S01]  /*61a0*/  UMOV UR15, 0x10000000 ;  /* 0x10000000000f7882 */ /* 0x000fe20000000000 */
[----:B------:R-:W-:Y:S01]  /*61b0*/  ISETP.GT.AND P1, PT, R6, 0x1, PT ;  /* 0x000000010600780c */ /* 0x000fe20003f24270 */
[----:B------:R-:W-:Y:S01]  /*61c0*/  UIADD3 UR5, UR5, 0x180, URZ ;  /* 0x0000018005057890 */ /* 0x000fe2000fffe03f */
[----:B------:R-:W-:Y:S01]  /*61d0*/  ISETP.NE.AND P0, PT, R9, 0xc, PT ;  /* 0x0000000c0900780c */ /* 0x000fe20003f05270 */
[----:B------:R-:W-:Y:S01]  /*61e0*/  UIADD3 UR16, UR16, 0x30180, UR8 ;  /* 0x0003018010107890 */ /* 0x000fe2000fffe008 */
[----:B------:R-:W-:Y:S01]  /*61f0*/  VIADD R23, R23, 0x40 ;  /* 0x0000004017177836 */ /* 0x000fe20000000000 */
[----:B------:R-:W-:Y:S01]  /*6200*/  UMOV UR26, 0x30000 ;  /* 0x00030000001a7882 */ /* 0x000fe20000000000 */
[----:B------:R-:W-:-:S02]  /*6210*/  SEL R8, RZ, 0x1, P0 ;  /* 0x00000001ff087807 */ /* 0x000fc40000000000 */
[----:B------:R-:W-:Y:S01]  /*6220*/  UMOV UR8, UR5 ;  /* 0x0000000500087c82 */ /* 0x000fe20008000000 */
[----:B------:R-:W-:Y:S01]  /*6230*/  SEL R9, R9, RZ, P0 ;  /* 0x000000ff09097207 */ /* 0x000fe20000000000 */
[----:B------:R0:W-:Y:S01]  /*6240*/  UTMALDG.3D [UR8], [UR6], desc[UR14] ;  /* 0x00000e08060075b4 */ /* 0x0001e20008011000 */
[----:B------:R-:W-:Y:S01]  /*6250*/  LOP3.LUT R7, R7, R8, RZ, 0x3c, !PT ;  /* 0x0000000807077212 */ /* 0x000fe200078e3cff */
[----:B0-----:R-:W-:Y:S01]  /*6260*/  UMOV UR11, UR19 ;  /* 0x00000013000b7c82 */ /* 0x001fe20008000000 */
[----:B------:R-:W-:Y:S02]  /*6270*/  UMOV UR8, UR16 ;  /* 0x0000001000087c82 */ /* 0x000fe40008000000 */
[----:B------:R0:W-:Y:S02]  /*6280*/  UTMALDG.3D.MULTICAST [UR8], [UR24], UR26, desc[UR14] ;  /* 0x00000e08180073b4 */ /* 0x0001e4000801181a */
[----:B0-----:R-:W-:Y:S05]  /*6290*/  @P1 BRA `(.L_x_118) ;  /* 0xfffffffc00441947 */ /* 0x001fea000383ffff */
.L_x_115:
[----:B------:R-:W-:Y:S05]  /*62a0*/  BSYNC B1 ;  /* 0x0000000000017941 */ /* 0x000fea0003800000 */
.L_x_114:
[----:B------:R-:W-:Y:S01]  /*62b0*/  LOP3.LUT P1, RZ, R14, 0xff, RZ, 0xc0, !PT ;  /* 0x000000ff0eff7812 */ /* 0x000fe2000782c0ff */
[C---:B------:R-:W-:Y:S01]  /*62c0*/  IMAD.IADD R17, R10.reuse, 0x1, R17 ;  /* 0x000000010a117824 */ /* 0x040fe200078e0211 */
[----:B------:R-:W-:Y:S01]  /*62d0*/  ULDC.64 UR6, c[0x0][0x650] ;  /* 0x0001940000067ab9 */ /* 0x000fe20000000a00 */
[C---:B------:R-:W-:Y:S01]  /*62e0*/  ISETP.GE.U32.AND P2, PT, R10.reuse, 0xc, PT ;  /* 0x0000000c0a00780c */ /* 0x040fe20003f46070 */
[----:B------:R-:W-:Y:S01]  /*62f0*/  BSSY B1, `(.L_x_119) ;  /* 0x000006a000017945 */ /* 0x000fe20003800000 */
[----:B------:R-:W-:Y:S01]  /*6300*/  IMAD.MOV.U32 R18, RZ, RZ, -0x1 ;  /* 0xffffffffff127424 */ /* 0x000fe200078e00ff */
[----:B------:R-:W-:Y:S01]  /*6310*/  ISETP.GT.U32.AND P0, PT, R17, 0xb, PT ;  /* 0x0000000b1100780c */ /* 0x000fe20003f04070 */
[----:B------:R-:W-:Y:S01]  /*6320*/  IMAD.MOV.U32 R16, RZ, RZ, -0x1 ;  /* 0xffffffffff107424 */ /* 0x000fe200078e00ff */
[----:B------:R-:W-:Y:S02]  /*6330*/  PRMT R14, RZ, 0x7610, R14 ;  /* 0x00007610ff0e7816 */ /* 0x000fe4000000000e */
[----:B------:R-:W-:-:S03]  /*6340*/  ISETP.LT.U32.AND P0, PT, R10, 0xc, P0 ;  /* 0x0000000c0a00780c */ /* 0x000fc60000701070 */
[----:B------:R-:W0:Y:S01]  /*6350*/  @P1 S2R R7, SR_CgaCtaId ;  /* 0x0000000000071919 */ /* 0x000e220000008800 */
[----:B------:R-:W-:-:S04]  /*6360*/  @P1 MOV R6, 0x400 ;  /* 0x0000040000061802 */ /* 0x000fc80000000f00 */
[----:B0-----:R-:W-:Y:S01]  /*6370*/  @P1 LEA R8, R7, R6, 0x18 ;  /* 0x0000000607081211 */ /* 0x001fe200078ec0ff */
[----:B------:R-:W-:Y:S01]  /*6380*/  IMAD.WIDE.U32 R6, R17, -0x55555555, RZ ;  /* 0xaaaaaaab11067825 */ /* 0x000fe200078e00ff */
[----:B------:R-:W-:Y:S02]  /*6390*/  SEL R6, RZ, 0x1, !P0 ;  /* 0x00000001ff067807 */ /* 0x000fe40004000000 */
[----:B------:R0:W-:Y:S01]  /*63a0*/  @P1 SYNCS.ARRIVE.TRANS64.A1T0 RZ, [R8+URZ+0xd8], RZ ;  /* 0x0000d8ff08ff19a7 */ /* 0x0001e2000810003f */
[----:B------:R-:W-:Y:S02]  /*63b0*/  IADD3 R4, P1, R4, UR20, RZ ;  /* 0x0000001404047c10 */ /* 0x000fe4000ff3e0ff */
[----:B------:R-:W-:Y:S01]  /*63c0*/  LOP3.LUT R3, R3, R6, RZ, 0x3c, !PT ;  /* 0x0000000603037212 */ /* 0x000fe200078e3cff */
[----:B------:R-:W-:Y:S01]  /*63d0*/  IMAD.MOV.U32 R6, RZ, RZ, -0x1 ;  /* 0xffffffffff067424 */ /* 0x000fe200078e00ff */
[----:B------:R-:W-:Y:S02]  /*63e0*/  IADD3.X R5, R5, UR13, RZ, P1, !PT ;  /* 0x0000000d05057c10 */ /* 0x000fe40008ffe4ff */
[----:B------:R-:W-:-:S02]  /*63f0*/  ISETP.GE.U32.AND P0, PT, R4, UR6, PT ;  /* 0x0000000604007c0c */ /* 0x000fc4000bf06070 */
[----:B0-----:R-:W-:Y:S02]  /*6400*/  SHF.R.U32.HI R8, RZ, 0x3, R7 ;  /* 0x00000003ff087819 */ /* 0x001fe40000011607 */
[----:B------:R-:W-:Y:S02]  /*6410*/  ISETP.GE.U32.AND.EX P0, PT, R5, UR7, PT, P0 ;  /* 0x0000000705007c0c */ /* 0x000fe4000bf06100 */
[----:B------:R-:W-:Y:S01]  /*6420*/  @P2 LOP3.LUT R3, R3, 0x1, R8, 0x78, !PT ;  /* 0x0000000103032812 */ /* 0x000fe200078e7808 */
[----:B------:R-:W-:Y:S01]  /*6430*/  IMAD R17, R8, -0xc, R17 ;  /* 0xfffffff408117824 */ /* 0x000fe200078e0211 */
[----:B------:R-:W-:-:S09]  /*6440*/  PRMT R7, RZ, 0x7610, R7 ;  /* 0x00007610ff077816 */ /* 0x000fd20000000007 */
[----:B------:R-:W-:Y:S05]  /*6450*/  @P0 BRA `(.L_x_120) ;  /* 0x00000004004c0947 */ /* 0x000fea0003800000 */
[----:B------:R-:W0:Y:S01]  /*6460*/  S2R R18, SR_CTAID.X ;  /* 0x0000000000127919 */ /* 0x000e220000002500 */
[----:B------:R-:W-:Y:S01]  /*6470*/  ULDC.64 UR6, c[0x0][0x628] ;  /* 0x00018a0000067ab9 */ /* 0x000fe20000000a00 */
[----:B------:R-:W-:Y:S01]  /*6480*/  ULDC UR8, c[0x0][0x630] ;  /* 0x00018c0000087ab9 */ /* 0x000fe20000000800 */
[----:B------:R-:W-:Y:S01]  /*6490*/  ISETP.NE.U32.AND P0, PT, RZ, UR6, PT ;  /* 0x00000006ff007c0c */ /* 0x000fe2000bf05070 */
[----:B------:R-:W1:Y:S01]  /*64a0*/  S2R R19, SR_CTAID.Y ;  /* 0x0000000000137919 */ /* 0x000e620000002600 */
[----:B------:R-:W-:Y:S01]  /*64b0*/  ULDC UR9, c[0x0][0x150] ;  /* 0x0000540000097ab9 */ /* 0x000fe20000000800 */
[----:B------:R-:W-:Y:S01]  /*64c0*/  IMAD.MOV.U32 R6, RZ, RZ, R4 ;  /* 0x000000ffff067224 */ /* 0x000fe200078e0004 */
[----:B------:R-:W-:Y:S01]  /*64d0*/  ISETP.NE.AND.EX P0, PT, RZ, UR7, PT, P0 ;  /* 0x00000007ff007c0c */ /* 0x000fe2000bf05300 */
[----:B------:R-:W-:Y:S01]  /*64e0*/  IMAD.MOV.U32 R7, RZ, RZ, R5 ;  /* 0x000000ffff077224 */ /* 0x000fe200078e0005 */
[----:B0-----:R-:W-:-:S11]  /*64f0*/  I2FP.F32.U32 R20, R18 ;  /* 0x0000001200147245 */ /* 0x001fd60000201000 */
[----:B------:R-:W-:Y:S05]  /*6500*/  @!P0 BRA `(.L_x_121) ;  /* 0x0000000000288947 */ /* 0x000fea0003800000 */
[----:B------:R-:W-:Y:S02]  /*6510*/  ULDC UR5, c[0x0][0x634] ;  /* 0x00018d0000057ab9 */ /* 0x000fe40000000800 */
[----:B------:R-:W-:-:S05]  /*6520*/  IADD3 R7, P0, R4, UR5, RZ ;  /* 0x0000000504077c10 */ /* 0x000fca000ff1e0ff */
[----:B------:R-:W-:-:S04]  /*6530*/  IMAD.X R21, RZ, RZ, R5, P0 ;  /* 0x000000ffff157224 */ /* 0x000fc800000e0605 */
[----:B------:R-:W-:-:S04]  /*6540*/  IMAD.WIDE.U32 R8, R21, UR6, RZ ;  /* 0x0000000615087c25 */ /* 0x000fc8000f8e00ff */
[----:B------:R-:W-:-:S04]  /*6550*/  IMAD.WIDE.U32 R8, P0, R7, UR7, R8 ;  /* 0x0000000707087c25 */ /* 0x000fc8000f800008 */
[----:B------:R-:W-:-:S04]  /*6560*/  IMAD.WIDE.U32 R6, R7, UR6, RZ ;  /* 0x0000000607067c25 */ /* 0x000fc8000f8e00ff */
[----:B------:R-:W-:Y:S01]  /*6570*/  IMAD.MOV.U32 R6, RZ, RZ, R9 ;  /* 0x000000ffff067224 */ /* 0x000fe200078e0009 */
[----:B------:R-:W-:Y:S01]  /*6580*/  IADD3 RZ, P1, R7, R8, RZ ;  /* 0x0000000807ff7210 */ /* 0x000fe20007f3e0ff */
[----:B------:R-:W-:-:S04]  /*6590*/  IMAD.X R7, RZ, RZ, RZ, P0 ;  /* 0x000000ffff077224 */ /* 0x000fc800000e06ff */
[----:B------:R-:W-:-:S08]  /*65a0*/  IMAD.WIDE.U32.X R6, R21, UR7, R6, P1 ;  /* 0x0000000715067c25 */ /* 0x000fd000088e0406 */
.L_x_121:
[--C-:B------:R-:W-:Y:S01]  /*65b0*/  SHF.R.U64 R16, R6, UR8, R7.reuse ;  /* 0x0000000806107c19 */ /* 0x100fe20008001207 */
[----:B------:R-:W-:Y:S01]  /*65c0*/  FMUL R20, R20, UR9 ;  /* 0x0000000914147c20 */ /* 0x000fe20008400000 */
[----:B------:R-:W0:Y:S01]  /*65d0*/  LDC R21, c[0x0][0x144] ;  /* 0x00005100ff157b82 */ /* 0x000e220000000800 */
[----:B-1----:R-:W-:Y:S01]  /*65e0*/  I2FP.F32.U32 R8, R19 ;  /* 0x0000001300087245 */ /* 0x002fe20000201000 */
[----:B------:R-:W-:Y:S01]  /*65f0*/  ULDC UR5, c[0x0][0x154] ;  /* 0x0000550000057ab9 */ /* 0x000fe20000000800 */
[----:B------:R-:W-:Y:S01]  /*6600*/  SHF.R.U32.HI R6, RZ, UR8, R7 ;  /* 0x00000008ff067c19 */ /* 0x000fe20008011607 */
[----:B------:R-:W-:Y:S01]  /*6610*/  ULDC.64 UR6, c[0x0][0x620] ;  /* 0x0001880000067ab9 */ /* 0x000fe20000000a00 */
[----:B------:R-:W-:Y:S01]  /*6620*/  IADD3 R7, P0, RZ, -R16, RZ ;  /* 0x80000010ff077210 */ /* 0x000fe20007f1e0ff */
[----:B------:R-:W1:Y:S01]  /*6630*/  F2I.U32.TRUNC.NTZ R20, R20 ;  /* 0x0000001400147305 */ /* 0x000e62000020f000 */
[----:B------:R-:W-:Y:S01]  /*6640*/  FMUL R8, R8, UR5 ;  /* 0x0000000508087c20 */ /* 0x000fe20008400000 */
[----:B------:R-:W2:Y:S01]  /*6650*/  LDC R22, c[0x0][0x148] ;  /* 0x00005200ff167b82 */ /* 0x000ea20000000800 */
[----:B------:R-:W-:Y:S01]  /*6660*/  ULDC UR5, c[0x0][0x618] ;  /* 0x0001860000057ab9 */ /* 0x000fe20000000800 */
[----:B------:R-:W-:-:S04]  /*6670*/  IMAD.X R6, RZ, RZ, ~R6, P0 ;  /* 0x000000ffff067224 */ /* 0x000fc800000e0e06 */
[----:B------:R-:W-:Y:S01]  /*6680*/  IMAD R6, R6, UR6, RZ ;  /* 0x0000000606067c24 */ /* 0x000fe2000f8e02ff */
[----:B------:R-:W3:Y:S03]  /*6690*/  F2I.U32.TRUNC.NTZ R8, R8 ;  /* 0x0000000800087305 */ /* 0x000ee6000020f000 */
[C---:B------:R-:W-:Y:S02]  /*66a0*/  IMAD R9, R7.reuse, UR7, R6 ;  /* 0x0000000707097c24 */ /* 0x040fe4000f8e0206 */
[----:B------:R-:W-:Y:S01]  /*66b0*/  IMAD.WIDE.U32 R6, R7, UR6, R4 ;  /* 0x0000000607067c25 */ /* 0x000fe2000f8e0004 */
[----:B------:R-:W-:Y:S02]  /*66c0*/  ULDC.64 UR6, c[0x0][0x640] ;  /* 0x0001900000067ab9 */ /* 0x000fe40000000a00 */
[----:B------:R-:W-:Y:S01]  /*66d0*/  ISETP.NE.U32.AND P0, PT, RZ, UR6, PT ;  /* 0x00000006ff007c0c */ /* 0x000fe2000bf05070 */
[----:B-1----:R-:W-:-:S02]  /*66e0*/  IMAD.MOV R20, RZ, RZ, -R20 ;  /* 0x000000ffff147224 */ /* 0x002fc400078e0a14 */
[----:B------:R-:W-:Y:S01]  /*66f0*/  IMAD.IADD R7, R7, 0x1, R9 ;  /* 0x0000000107077824 */ /* 0x000fe200078e0209 */
[----:B------:R-:W-:Y:S01]  /*6700*/  ISETP.NE.AND.EX P0, PT, RZ, UR7, PT, P0 ;  /* 0x00000007ff007c0c */ /* 0x000fe2000bf05300 */
[----:B0-----:R-:W-:-:S03]  /*6710*/  IMAD R18, R21, R20, R18 ;  /* 0x0000001415127224 */ /* 0x001fc600078e0212 */
[--C-:B------:R-:W-:Y:S01]  /*6720*/  SHF.R.U64 R20, R6, UR5, R7.reuse ;  /* 0x0000000506147c19 */ /* 0x100fe20008001207 */
[----:B---3--:R-:W-:Y:S01]  /*6730*/  IMAD.MOV R6, RZ, RZ, -R8 ;  /* 0x000000ffff067224 */ /* 0x008fe200078e0a08 */
[----:B------:R-:W-:Y:S01]  /*6740*/  SHF.R.U32.HI R7, RZ, UR5, R7 ;  /* 0x00000005ff077c19 */ /* 0x000fe20008011607 */
[----:B------:R-:W-:Y:S02]  /*6750*/  ULDC UR5, c[0x0][0x608] ;  /* 0x0001820000057ab9 */ /* 0x000fe40000000800 */
[----:B--2---:R-:W-:Y:S01]  /*6760*/  @P4 IMAD R18, R22, R6, R19 ;  /* 0x0000000616124224 */ /* 0x004fe200078e0213 */
[--C-:B------:R-:W-:Y:S02]  /*6770*/  SHF.R.U64 R22, R20, UR5, R7.reuse ;  /* 0x0000000514167c19 */ /* 0x100fe40008001207 */
[----:B------:R-:W-:Y:S01]  /*6780*/  SHF.R.U32.HI R7, RZ, UR5, R7 ;  /* 0x00000005ff077c19 */ /* 0x000fe20008011607 */
[----:B------:R-:W-:-:S03]  /*6790*/  ULDC UR5, c[0x0][0x658] ;  /* 0x0001960000057ab9 */ /* 0x000fc60000000800 */
[--C-:B------:R-:W-:Y:S02]  /*67a0*/  SHF.R.U64 R19, R22, UR5, R7.reuse ;  /* 0x0000000516137c19 */ /* 0x100fe40008001207 */
[----:B------:R-:W-:-:S03]  /*67b0*/  SHF.R.U32.HI R21, RZ, UR5, R7 ;  /* 0x00000005ff157c19 */ /* 0x000fc60008011607 */
[----:B------:R-:W-:Y:S02]  /*67c0*/  IMAD.MOV.U32 R8, RZ, RZ, R19 ;  /* 0x000000ffff087224 */ /* 0x000fe400078e0013 */
[----:B------:R-:W-:Y:S01]  /*67d0*/  IMAD.MOV.U32 R7, RZ, RZ, R21 ;  /* 0x000000ffff077224 */ /* 0x000fe200078e0015 */
[----:B------:R-:W-:Y:S06]  /*67e0*/  @!P0 BRA `(.L_x_122) ;  /* 0x00000000002c8947 */ /* 0x000fec0003800000 */
        /* <DEDUP_REMOVED lines=9> */
[----:B------:R-:W-:-:S04]  /*6880*/  IMAD.WIDE.U32.X R6, R21, UR7, R6, P1 ;  /* 0x0000000715067c25 */ /* 0x000fc800088e0406 */
[----:B------:R-:W-:-:S07]  /*6890*/  IMAD.MOV.U32 R8, RZ, RZ, R6 ;  /* 0x000000ffff087224 */ /* 0x000fce00078e0006 */
.L_x_122:
[----:B------:R-:W-:Y:S01]  /*68a0*/  ULDC UR5, c[0x0][0x648] ;  /* 0x0001920000057ab9 */ /* 0x000fe20000000800 */
[----:B------:R-:W-:Y:S01]  /*68b0*/  LOP3.LUT R6, R22, UR17, RZ, 0xc0, !PT ;  /* 0x0000001116067c12 */ /* 0x000fe2000f8ec0ff */
[----:B------:R-:W-:Y:S01]  /*68c0*/  ULDC UR6, c[0x0][0x610] ;  /* 0x0001840000067ab9 */ /* 0x000fe20000000800 */
[----:B------:R-:W-:Y:S01]  /*68d0*/  SHF.R.U64 R7, R8, UR5, R7 ;  /* 0x0000000508077c19 */ /* 0x000fe20008001207 */
[----:B------:R-:W-:Y:S01]  /*68e0*/  ULDC UR5, c[0x0][0x638] ;  /* 0x00018e0000057ab9 */ /* 0x000fe20000000800 */
[----:B------:R-:W-:-:S03]  /*68f0*/  LOP3.LUT R20, R20, UR4, RZ, 0xc0, !PT ;  /* 0x0000000414147c12 */ /* 0x000fc6000f8ec0ff */
[----:B------:R-:W-:Y:S02]  /*6900*/  IMAD.MOV R8, RZ, RZ, -R7 ;  /* 0x000000ffff087224 */ /* 0x000fe400078e0a07 */
[----:B------:R-:W-:Y:S02]  /*6910*/  IMAD R7, R7, UR18, R6 ;  /* 0x0000001207077c24 */ /* 0x000fe4000f8e0206 */
[----:B------:R-:W-:Y:S01]  /*6920*/  IMAD R19, R8, UR5, R19 ;  /* 0x0000000508137c24 */ /* 0x000fe2000f8e0213 */
[----:B------:R-:W-:Y:S01]  /*6930*/  ULDC UR5, c[0x0][0x600] ;  /* 0x0001800000057ab9 */ /* 0x000fe20000000800 */
[----:B------:R-:W-:Y:S02]  /*6940*/  IMAD R18, R7, UR6, R18 ;  /* 0x0000000607127c24 */ /* 0x000fe4000f8e0212 */
[----:B------:R-:W-:Y:S02]  /*6950*/  IMAD R19, R19, UR5, R20 ;  /* 0x0000000513137c24 */ /* 0x000fe4000f8e0214 */
[----:B------:R-:W-:-:S03]  /*6960*/  IMAD.MOV.U32 R7, RZ, RZ, 0x1 ;  /* 0x00000001ff077424 */ /* 0x000fc600078e00ff */
[----:B------:R-:W-:Y:S02]  /*6970*/  SEL R6, R19, R18, !P4 ;  /* 0x0000001213067207 */ /* 0x000fe40006000000 */
[----:B------:R-:W-:-:S07]  /*6980*/  SEL R18, R18, R19, !P4 ;  /* 0x0000001312127207 */ /* 0x000fce0006000000 */
.L_x_120:
[----:B------:R-:W-:Y:S05]  /*6990*/  BSYNC B1 ;  /* 0x0000000000017941 */ /* 0x000fea0003800000 */
.L_x_119:
[----:B------:R-:W-:-:S13]  /*69a0*/  LOP3.LUT P0, RZ, R7, 0xff, RZ, 0xc0, !PT ;  /* 0x000000ff07ff7812 */ /* 0x000fda000780c0ff */
[----:B------:R-:W-:Y:S05]  /*69b0*/  @P0 BRA `(.L_x_123) ;  /* 0xfffffff400480947 */ /* 0x000fea000383ffff */
[----:B------:R-:W-:Y:S05]  /*69c0*/  BSYNC B0 ;  /* 0x0000000000007941 */ /* 0x000fea0003800000 */
.L_x_112:
[----:B------:R-:W-:-:S03]  /*69d0*/  UMOV UR5, 0xffffffff ;  /* 0xffffffff00057882 */ /* 0x000fc60000000000 */
[----:B------:R-:W-:Y:S05]  /*69e0*/  BRA.DIV UR5, `(.L_x_124) ;  /* 0x0000000a053c7947 */ /* 0x000fea000b800000 */
[----:B------:R-:W-:-:S13]  /*69f0*/  ELECT P0, URZ, PT ;  /* 0x00000000003f782f */ /* 0x000fda0003800000 */
.L_x_146:
[----:B------:R-:W-:Y:S04]  /*6a00*/  BSSY B0, `(.L_x_125) ;  /* 0x0000073000007945 */ /* 0x000fe80003800000 */
[----:B------:R-:W-:Y:S05]  /*6a10*/  @!P0 BRA `(.L_x_126) ;  /* 0x0000000400c48947 */ /* 0x000fea0003800000 */
[----:B------:R-:W-:-:S04]  /*6a20*/  LOP3.LUT R2, R2, 0x2, RZ, 0xfc, !PT ;  /* 0x0000000202027812 */ /* 0x000fc800078efcff */
[----:B------:R-:W-:-:S13]  /*6a30*/  ISETP.NE.AND P0, PT, R2, 0x3, PT ;  /* 0x000000030200780c */ /* 0x000fda0003f05270 */
[----:B------:R-:W-:Y:S05]  /*6a40*/  @!P0 BRA `(.L_x_127) ;  /* 0x0000000000048947 */ /* 0x000fea0003800000 */
[----:B------:R-:W-:Y:S01]  /*6a50*/  BPT.TRAP 0x1 ;  /* 0x000000040000795c */ /* 0x000fe20000300000 */
.L_x_127:
[----:B------:R-:W0:Y:S01]  /*6a60*/  S2R R5, SR_CgaCtaId ;  /* 0x0000000000057919 */ /* 0x000e220000008800 */
[----:B------:R-:W-:Y:S02]  /*6a70*/  MOV R0, 0x400 ;  /* 0x0000040000007802 */ /* 0x000fe40000000f00 */
[----:B------:R-:W-:Y:S02]  /*6a80*/  SHF.L.U32 R4, R3, 0x1f, RZ ;  /* 0x0000001f03047819 */ /* 0x000fe400000006ff */
[----:B0-----:R-:W-:-:S05]  /*6a90*/  LEA R0, R5, R0, 0x18 ;  /* 0x0000000005007211 */ /* 0x001fca00078ec0ff */
[----:B------:R-:W-:-:S04]  /*6aa0*/  VIADD R0, R0, 0x60 ;  /* 0x0000006000007836 */ /* 0x000fc80000000000 */
[C---:B------:R-:W-:Y:S02]  /*6ab0*/  IMAD R7, R17.reuse, 0x8, R0 ;  /* 0x0000000811077824 */ /* 0x040fe400078e0200 */
[----:B------:R-:W-:Y:S02]  /*6ac0*/  VIADD R17, R17, 0x1 ;  /* 0x0000000111117836 */ /* 0x000fe40000000000 */
[----:B------:R-:W0:Y:S03]  /*6ad0*/  SYNCS.PHASECHK.TRANS64.TRYWAIT P0, [R7+URZ], R4 ;  /* 0x00000004070075a7 */ /* 0x000e26000800017f */
[----:B------:R-:W-:-:S04]  /*6ae0*/  ISETP.NE.AND P1, PT, R17, 0xc, PT ;  /* 0x0000000c1100780c */ /* 0x000fc80003f25270 */
[----:B------:R-:W-:Y:S02]  /*6af0*/  SEL R2, RZ, 0x1, P1 ;  /* 0x00000001ff027807 */ /* 0x000fe40000800000 */
[----:B------:R-:W-:Y:S02]  /*6b00*/  SEL R17, R17, RZ, P1 ;  /* 0x000000ff11117207 */ /* 0x000fe40000800000 */
[----:B------:R-:W-:-:S03]  /*6b10*/  LOP3.LUT R6, R3, R2, RZ, 0x3c, !PT ;  /* 0x0000000203067212 */ /* 0x000fc600078e3cff */
[----:B------:R-:W-:Y:S01]  /*6b20*/  IMAD R8, R17, 0x8, R0 ;  /* 0x0000000811087824 */ /* 0x000fe200078e0200 */
[----:B------:R-:W-:Y:S01]  /*6b30*/  SHF.L.U32 R5, R6, 0x1f, RZ ;  /* 0x0000001f06057819 */ /* 0x000fe200000006ff */
[----:B0-----:R-:W-:Y:S06]  /*6b40*/  @!P0 BRA `(.L_x_128) ;  /* 0x0000000800048947 */ /* 0x001fec0003800000 */
.L_x_147:
[----:B------:R-:W1:Y:S01]  /*6b50*/  SYNCS.PHASECHK.TRANS64.TRYWAIT P0, [R8+URZ], R5 ;  /* 0x00000005080075a7 */ /* 0x000e62000800017f */
[----:B------:R-:W-:-:S05]  /*6b60*/  VIADD R2, R17, 0x1 ;  /* 0x0000000111027836 */ /* 0x000fca0000000000 */
[----:B------:R-:W-:-:S04]  /*6b70*/  ISETP.NE.AND P1, PT, R2, 0xc, PT ;  /* 0x0000000c0200780c */ /* 0x000fc80003f25270 */
[----:B------:R-:W-:Y:S02]  /*6b80*/  SEL R3, RZ, 0x1, P1 ;  /* 0x00000001ff037807 */ /* 0x000fe40000800000 */
[----:B0-----:R-:W-:Y:S02]  /*6b90*/  SEL R7, R2, RZ, P1 ;  /* 0x000000ff02077207 */ /* 0x001fe40000800000 */
[----:B------:R-:W-:-:S03]  /*6ba0*/  LOP3.LUT R6, R6, R3, RZ, 0x3c, !PT ;  /* 0x0000000306067212 */ /* 0x000fc600078e3cff */
[----:B------:R-:W-:Y:S01]  /*6bb0*/  IMAD R9, R7, 0x8, R0 ;  /* 0x0000000807097824 */ /* 0x000fe200078e0200 */
[----:B------:R-:W-:Y:S01]  /*6bc0*/  SHF.L.U32 R4, R6, 0x1f, RZ ;  /* 0x0000001f06047819 */ /* 0x000fe200000006ff */
[----:B-1----:R-:W-:Y:S06]  /*6bd0*/  @!P0 BRA `(.L_x_129) ;  /* 0x0000000400f48947 */ /* 0x002fec0003800000 */
.L_x_148:
[----:B------:R-:W1:Y:S01]  /*6be0*/  SYNCS.PHASECHK.TRANS64.TRYWAIT P0, [R9+URZ], R4 ;  /* 0x00000004090075a7 */ /* 0x000e62000800017f */
[----:B------:R-:W-:-:S05]  /*6bf0*/  VIADD R2, R7, 0x1 ;  /* 0x0000000107027836 */ /* 0x000fca0000000000 */
[----:B------:R-:W-:-:S04]  /*6c00*/  ISETP.NE.AND P1, PT, R2, 0xc, PT ;  /* 0x0000000c0200780c */ /* 0x000fc80003f25270 */
[----:B------:R-:W-:Y:S02]  /*6c10*/  SEL R3, RZ, 0x1, P1 ;  /* 0x00000001ff037807 */ /* 0x000fe40000800000 */
[----:B------:R-:W-:Y:S02]  /*6c20*/  SEL R7, R2, RZ, P1 ;  /* 0x000000ff02077207 */ /* 0x000fe40000800000 */
[----:B------:R-:W-:-:S03]  /*6c30*/  LOP3.LUT R6, R6, R3, RZ, 0x3c, !PT ;  /* 0x0000000306067212 */ /* 0x000fc600078e3cff */
[----:B0-----:R-:W-:Y:S01]  /*6c40*/  IMAD R8, R7, 0x8, R0 ;  /* 0x0000000807087824 */ /* 0x001fe200078e0200 */
[----:B------:R-:W-:Y:S01]  /*6c50*/  SHF.L.U32 R5, R6, 0x1f, RZ ;  /* 0x0000001f06057819 */ /* 0x000fe200000006ff */
[----:B-1----:R-:W-:Y:S06]  /*6c60*/  @!P0 BRA `(.L_x_130) ;  /* 0x0000000400e48947 */ /* 0x002fec0003800000 */
.L_x_149:
        /* <DEDUP_REMOVED lines=9> */
.L_x_150:
        /* <DEDUP_REMOVED lines=9> */
.L_x_151:
        /* <DEDUP_REMOVED lines=9> */
.L_x_152:
        /* <DEDUP_REMOVED lines=9> */
.L_x_153:
        /* <DEDUP_REMOVED lines=9> */
.L_x_154:
        /* <DEDUP_REMOVED lines=9> */
.L_x_155:
[----:B------:R-:W1:Y:S01]  /*6fd0*/  SYNCS.PHASECHK.TRANS64.TRYWAIT P0, [R8+URZ], R5 ;  /* 0x00000005080075a7 */ /* 0x000e62000800017f */
[----:B------:R-:W-:-:S05]  /*6fe0*/  VIADD R2, R7, 0x1 ;  /* 0x0000000107027836 */ /* 0x000fca0000000000 */
[----:B------:R-:W-:-:S04]  /*6ff0*/  ISETP.NE.AND P1, PT, R2, 0xc, PT ;  /* 0x0000000c0200780c */ /* 0x000fc80003f25270 */
[----:B------:R-:W-:Y:S02]  /*7000*/  SEL R3, RZ, 0x1, P1 ;  /* 0x00000001ff037807 */ /* 0x000fe40000800000 */
[----:B------:R-:W-:Y:S02]  /*7010*/  SEL R7, R2, RZ, P1 ;  /* 0x000000ff02077207 */ /* 0x000fe40000800000 */
[----:B0-----:R-:W-:-:S03]  /*7020*/  LOP3.LUT R9, R6, R3, RZ, 0x3c, !PT ;  /* 0x0000000306097212 */ /* 0x001fc600078e3cff */
[----:B------:R-:W-:Y:S01]  /*7030*/  IMAD R11, R7, 0x8, R0 ;  /* 0x00000008070b7824 */ /* 0x000fe200078e0200 */
[----:B------:R-:W-:Y:S01]  /*7040*/  SHF.L.U32 R6, R9, 0x1f, RZ ;  /* 0x0000001f09067819 */ /* 0x000fe200000006ff */
[----:B-1----:R-:W-:Y:S06]  /*7050*/  @!P0 BRA `(.L_x_137) ;  /* 0x0000000400748947 */ /* 0x002fec0003800000 */
.L_x_156:
[----:B------:R-:W1:Y:S01]  /*7060*/  SYNCS.PHASECHK.TRANS64.TRYWAIT P0, [R11+URZ], R6 ;  /* 0x000000060b0075a7 */ /* 0x000e62000800017f */
[----:B------:R-:W-:-:S05]  /*7070*/  VIADD R2, R7, 0x1 ;  /* 0x0000000107027836 */ /* 0x000fca0000000000 */
[----:B------:R-:W-:-:S04]  /*7080*/  ISETP.NE.AND P1, PT, R2, 0xc, PT ;  /* 0x0000000c0200780c */ /* 0x000fc80003f25270 */
[----:B------:R-:W-:Y:S02]  /*7090*/  SEL R4, RZ, 0x1, P1 ;  /* 0x00000001ff047807 */ /* 0x000fe40000800000 */
[----:B------:R-:W-:Y:S02]  /*70a0*/  SEL R3, R2, RZ, P1 ;  /* 0x000000ff02037207 */ /* 0x000fe40000800000 */
[----:B------:R-:W-:Y:S01]  /*70b0*/  LOP3.LUT R4, R9, R4, RZ, 0x3c, !PT ;  /* 0x0000000409047212 */ /* 0x000fe200078e3cff */
[----:B-1----:R-:W-:Y:S06]  /*70c0*/  @!P0 BRA `(.L_x_138) ;  /* 0x00000004006c8947 */ /* 0x002fec0003800000 */
.L_x_157:
[----:B------:R-:W-:Y:S01]  /*70d0*/  IMAD R3, R3, 0x8, R0 ;  /* 0x0000000803037824 */ /* 0x000fe200078e0200 */
[----:B------:R-:W-:-:S07]  /*70e0*/  SHF.L.U32 R0, R4, 0x1f, RZ ;  /* 0x0000001f04007819 */ /* 0x000fce00000006ff */
.L_x_139:
[----:B--2---:R2:W3:Y:S02]  /*70f0*/  SYNCS.PHASECHK.TRANS64.TRYWAIT P0, [R3+URZ], R0 ;  /* 0x00000000030075a7 */ /* 0x0044e4000800017f */
[----:B---3--:R-:W-:Y:S05]  /*7100*/  @!P0 NANOSLEEP.SYNCS 0x989680 ;  /* 0x009896800000895d */ /* 0x008fea0003900000 */
[----:B------:R-:W3:Y:S02]  /*7110*/  @!P0 SYNCS.PHASECHK.TRANS64 P0, [R3+URZ], R0 ;  /* 0x00000000030085a7 */ /* 0x000ee4000800007f */
[----:B---3--:R-:W-:Y:S05]  /*7120*/  @!P0 BRA `(.L_x_139) ;  /* 0xfffffffc00f08947 */ /* 0x008fea000383ffff */
.L_x_126:
[----:B------:R-:W-:Y:S05]  /*7130*/  BSYNC B0 ;  /* 0x0000000000007941 */ /* 0x000fea0003800000 */
.L_x_125:
[----:B------:R-:W-:Y:S05]  /*7140*/  EXIT ;  /* 0x000000000000794d */ /* 0x000fea0003800000 */
.L_x_22:
[----:B-1----:R-:W-:-:S04]  /*7150*/  IMAD.U32 R9, RZ, RZ, UR6 ;  /* 0x00000006ff097e24 */ /* 0x002fc8000f8e00ff */
[----:B------:R1:W3:Y:S03]  /*7160*/  SYNCS.PHASECHK.TRANS64.TRYWAIT P0, [R9+URZ], R8 ;  /* 0x00000008090075a7 */ /* 0x0002e6000800017f */
[----:B---3--:R-:W-:Y:S05]  /*7170*/  @!P0 NANOSLEEP.SYNCS 0x989680 ;  /* 0x009896800000895d */ /* 0x008fea0003900000 */
[----:B------:R-:W3:Y:S02]  /*7180*/  @!P0 SYNCS.PHASECHK.TRANS64 P0, [R9+URZ], R8 ;  /* 0x00000008090085a7 */ /* 0x000ee4000800007f */
[----:B---3--:R-:W-:Y:S05]  /*7190*/  @!P0 BRA `(.L_x_22) ;  /* 0xfffffffc00ec8947 */ /* 0x008fea000383ffff */
[----:B------:R-:W-:Y:S05]  /*71a0*/  BRA `(.L_x_21) ;  /* 0xffffffa400607947 */ /* 0x000fea000383ffff */
.L_x_28:
[----:B-1----:R-:W-:-:S04]  /*71b0*/  IMAD.U32 R11, RZ, RZ, UR12 ;  /* 0x0000000cff0b7e24 */ /* 0x002fc8000f8e00ff */
[----:B------:R1:W3:Y:S03]  /*71c0*/  SYNCS.PHASECHK.TRANS64.TRYWAIT P0, [R11+URZ], R10 ;  /* 0x0000000a0b0075a7 */ /* 0x0002e6000800017f */
[----:B---3--:R-:W-:Y:S05]  /*71d0*/  @!P0 NANOSLEEP.SYNCS 0x989680 ;  /* 0x009896800000895d */ /* 0x008fea0003900000 */
[----:B------:R-:W3:Y:S02]  /*71e0*/  @!P0 SYNCS.PHASECHK.TRANS64 P0, [R11+URZ], R10 ;  /* 0x0000000a0b0085a7 */ /* 0x000ee4000800007f */
[----:B---3--:R-:W-:Y:S05]  /*71f0*/  @!P0 BRA `(.L_x_28) ;  /* 0xfffffffc00ec8947 */ /* 0x008fea000383ffff */
[----:B------:R-:W-:Y:S05]  /*7200*/  BRA `(.L_x_27) ;  /* 0xffffffac000c7947 */ /* 0x000fea000383ffff */
.L_x_113:
[----:B------:R-:W-:Y:S01]  /*7210*/  BSSY B1, `(.L_x_140) ;  /* 0x0000006000017945 */ /* 0x000fe20003800000 */
[----:B------:R-:W-:-:S07]  /*7220*/  IMAD.MOV.U32 R7, RZ, RZ, -0x1 ;  /* 0xffffffffff077424 */ /* 0x000fce00078e00ff */
[----:B------:R-:W-:Y:S05]  /*7230*/  WARPSYNC.COLLECTIVE R7, `(.L_x_141) ;  /* 0x00000000070c7348 */ /* 0x000fea0003c00000 */
[----:B------:R-:W-:Y:S02]  /*7240*/  ELECT P0, UR62, PT ;  /* 0x00000000003e782f */ /* 0x000fe40003800000 */
[----:B------:R-:W-:Y:S01]  /*7250*/  MOV R7, UR62 ;  /* 0x0000003e00077c02 */ /* 0x000fe20008000f00 */
[----:B------:R-:W-:Y:S10]  /*7260*/  ENDCOLLECTIVE ;  /* 0x000000000000791b */ /* 0x000ff40003800000 */
.L_x_141:
[----:B------:R-:W-:Y:S05]  /*7270*/  BSYNC B1 ;  /* 0x0000000000017941 */ /* 0x000fea0003800000 */
.L_x_140:
[----:B------:R-:W-:Y:S05]  /*7280*/  BRA `(.L_x_142) ;  /* 0xffffffec00207947 */ /* 0x000fea000383ffff */
.L_x_116:
[----:B0-----:R0:W1:Y:S02]  /*7290*/  SYNCS.PHASECHK.TRANS64.TRYWAIT P0, [R21+URZ+0x60], R8 ;  /* 0x00006008150075a7 */ /* 0x001064000800017f */
[----:B-1----:R-:W-:Y:S05]  /*72a0*/  @!P0 NANOSLEEP.SYNCS 0x989680 ;  /* 0x009896800000895d */ /* 0x002fea0003900000 */
[----:B------:R-:W1:Y:S02]  /*72b0*/  @!P0 SYNCS.PHASECHK.TRANS64 P0, [R21+URZ+0x60], R8 ;  /* 0x00006008150085a7 */ /* 0x000e64000800007f */
[----:B-1----:R-:W-:Y:S05]  /*72c0*/  @!P0 BRA `(.L_x_116) ;  /* 0xfffffffc00f08947 */ /* 0x002fea000383ffff */
[----:B------:R-:W-:Y:S05]  /*72d0*/  BRA `(.L_x_143) ;  /* 0xffffffec00587947 */ /* 0x000fea000383ffff */
.L_x_124:
[----:B------:R-:W-:Y:S01]  /*72e0*/  BSSY B0, `(.L_x_144) ;  /* 0x0000006000007945 */ /* 0x000fe20003800000 */
[----:B------:R-:W-:-:S07]  /*72f0*/  IMAD.MOV.U32 R7, RZ, RZ, -0x1 ;  /* 0xffffffffff077424 */ /* 0x000fce00078e00ff */
[----:B------:R-:W-:Y:S05]  /*7300*/  WARPSYNC.COLLECTIVE R7, `(.L_x_145) ;  /* 0x00000000070c7348 */ /* 0x000fea0003c00000 */
[----:B------:R-:W-:Y:S02]  /*7310*/  ELECT P0, UR62, PT ;  /* 0x00000000003e782f */ /* 0x000fe40003800000 */
[----:B------:R-:W-:Y:S01]  /*7320*/  MOV R7, UR62 ;  /* 0x0000003e00077c02 */ /* 0x000fe20008000f00 */
[----:B------:R-:W-:Y:S10]  /*7330*/  ENDCOLLECTIVE ;  /* 0x000000000000791b */ /* 0x000ff40003800000 */
.L_x_145:
[----:B------:R-:W-:Y:S05]  /*7340*/  BSYNC B0 ;  /* 0x0000000000007941 */ /* 0x000fea0003800000 */
.L_x_144:
[----:B------:R-:W-:Y:S05]  /*7350*/  BRA `(.L_x_146) ;  /* 0xfffffff400a87947 */ /* 0x000fea000383ffff */
.L_x_128:
[----:B0-----:R0:W1:Y:S02]  /*7360*/  SYNCS.PHASECHK.TRANS64.TRYWAIT P0, [R7+URZ], R4 ;  /* 0x00000004070075a7 */ /* 0x001064000800017f */
[----:B-1----:R-:W-:Y:S05]  /*7370*/  @!P0 NANOSLEEP.SYNCS 0x989680 ;  /* 0x009896800000895d */ /* 0x002fea0003900000 */
[----:B------:R-:W1:Y:S02]  /*7380*/  @!P0 SYNCS.PHASECHK.TRANS64 P0, [R7+URZ], R4 ;  /* 0x00000004070085a7 */ /* 0x000e64000800007f */
[----:B-1----:R-:W-:Y:S05]  /*7390*/  @!P0 BRA `(.L_x_128) ;  /* 0xfffffffc00f08947 */ /* 0x002fea000383ffff */
[----:B------:R-:W-:Y:S05]  /*73a0*/  BRA `(.L_x_147) ;  /* 0xfffffff400e87947 */ /* 0x000fea000383ffff */
.L_x_129:
[----:B0-----:R0:W1:Y:S02]  /*73b0*/  SYNCS.PHASECHK.TRANS64.TRYWAIT P0, [R8+URZ], R5 ;  /* 0x00000005080075a7 */ /* 0x001064000800017f */
[----:B-1----:R-:W-:Y:S05]  /*73c0*/  @!P0 NANOSLEEP.SYNCS 0x989680 ;  /* 0x009896800000895d */ /* 0x002fea0003900000 */
[----:B------:R-:W1:Y:S02]  /*73d0*/  @!P0 SYNCS.PHASECHK.TRANS64 P0, [R8+URZ], R5 ;  /* 0x00000005080085a7 */ /* 0x000e64000800007f */
[----:B-1----:R-:W-:Y:S05]  /*73e0*/  @!P0 BRA `(.L_x_129) ;  /* 0xfffffffc00f08947 */ /* 0x002fea000383ffff */
[----:B------:R-:W-:Y:S05]  /*73f0*/  BRA `(.L_x_148) ;  /* 0xfffffff400f87947 */ /* 0x000fea000383ffff */
.L_x_130:
[----:B0-----:R0:W1:Y:S02]  /*7400*/  SYNCS.PHASECHK.TRANS64.TRYWAIT P0, [R9+URZ], R4 ;  /* 0x00000004090075a7 */ /* 0x001064000800017f */
[----:B-1----:R-:W-:Y:S05]  /*7410*/  @!P0 NANOSLEEP.SYNCS 0x989680 ;  /* 0x009896800000895d */ /* 0x002fea0003900000 */
[----:B------:R-:W1:Y:S02]  /*7420*/  @!P0 SYNCS.PHASECHK.TRANS64 P0, [R9+URZ], R4 ;  /* 0x00000004090085a7 */ /* 0x000e64000800007f */
[----:B-1----:R-:W-:Y:S05]  /*7430*/  @!P0 BRA `(.L_x_130) ;  /* 0xfffffffc00f08947 */ /* 0x002fea000383ffff */
[----:B------:R-:W-:Y:S05]  /*7440*/  BRA `(.L_x_149) ;  /* 0xfffffff800087947 */ /* 0x000fea000383ffff */
.L_x_131:
[----:B0-----:R0:W1:Y:S02]  /*7450*/  SYNCS.PHASECHK.TRANS64.TRYWAIT P0, [R8+URZ], R5 ;  /* 0x00000005080075a7 */ /* 0x001064000800017f */
[----:B-1----:R-:W-:Y:S05]  /*7460*/  @!P0 NANOSLEEP.SYNCS 0x989680 ;  /* 0x009896800000895d */ /* 0x002fea0003900000 */
[----:B------:R-:W1:Y:S02]  /*7470*/  @!P0 SYNCS.PHASECHK.TRANS64 P0, [R8+URZ], R5 ;  /* 0x00000005080085a7 */ /* 0x000e64000800007f */
[----:B-1----:R-:W-:Y:S05]  /*7480*/  @!P0 BRA `(.L_x_131) ;  /* 0xfffffffc00f08947 */ /* 0x002fea000383ffff */
[----:B------:R-:W-:Y:S05]  /*7490*/  BRA `(.L_x_150) ;  /* 0xfffffff800187947 */ /* 0x000fea000383ffff */
.L_x_132:
[----:B0-----:R0:W1:Y:S02]  /*74a0*/  SYNCS.PHASECHK.TRANS64.TRYWAIT P0, [R9+URZ], R4 ;  /* 0x00000004090075a7 */ /* 0x001064000800017f */
[----:B-1----:R-:W-:Y:S05]  /*74b0*/  @!P0 NANOSLEEP.SYNCS 0x989680 ;  /* 0x009896800000895d */ /* 0x002fea0003900000 */
[----:B------:R-:W1:Y:S02]  /*74c0*/  @!P0 SYNCS.PHASECHK.TRANS64 P0, [R9+URZ], R4 ;  /* 0x00000004090085a7 */ /* 0x000e64000800007f */
[----:B-1----:R-:W-:Y:S05]  /*74d0*/  @!P0 BRA `(.L_x_132) ;  /* 0xfffffffc00f08947 */ /* 0x002fea000383ffff */
[----:B------:R-:W-:Y:S05]  /*74e0*/  BRA `(.L_x_151) ;  /* 0xfffffff800287947 */ /* 0x000fea000383ffff */
.L_x_133:
[----:B0-----:R0:W1:Y:S02]  /*74f0*/  SYNCS.PHASECHK.TRANS64.TRYWAIT P0, [R8+URZ], R5 ;  /* 0x00000005080075a7 */ /* 0x001064000800017f */
[----:B-1----:R-:W-:Y:S05]  /*7500*/  @!P0 NANOSLEEP.SYNCS 0x989680 ;  /* 0x009896800000895d */ /* 0x002fea0003900000 */
[----:B------:R-:W1:Y:S02]  /*7510*/  @!P0 SYNCS.PHASECHK.TRANS64 P0, [R8+URZ], R5 ;  /* 0x00000005080085a7 */ /* 0x000e64000800007f */
[----:B-1----:R-:W-:Y:S05]  /*7520*/  @!P0 BRA `(.L_x_133) ;  /* 0xfffffffc00f08947 */ /* 0x002fea000383ffff */
[----:B------:R-:W-:Y:S05]  /*7530*/  BRA `(.L_x_152) ;  /* 0xfffffff800387947 */ /* 0x000fea000383ffff */
.L_x_134:
[----:B0-----:R0:W1:Y:S02]  /*7540*/  SYNCS.PHASECHK.TRANS64.TRYWAIT P0, [R9+URZ], R4 ;  /* 0x00000004090075a7 */ /* 0x001064000800017f */
[----:B-1----:R-:W-:Y:S05]  /*7550*/  @!P0 NANOSLEEP.SYNCS 0x989680 ;  /* 0x009896800000895d */ /* 0x002fea0003900000 */
[----:B------:R-:W1:Y:S02]  /*7560*/  @!P0 SYNCS.PHASECHK.TRANS64 P0, [R9+URZ], R4 ;  /* 0x00000004090085a7 */ /* 0x000e64000800007f */
[----:B-1----:R-:W-:Y:S05]  /*7570*/  @!P0 BRA `(.L_x_134) ;  /* 0xfffffffc00f08947 */ /* 0x002fea000383ffff */
[----:B------:R-:W-:Y:S05]  /*7580*/  BRA `(.L_x_153) ;  /* 0xfffffff800487947 */ /* 0x000fea000383ffff */
.L_x_135:
[----:B0-----:R0:W1:Y:S02]  /*7590*/  SYNCS.PHASECHK.TRANS64.TRYWAIT P0, [R8+URZ], R5 ;  /* 0x00000005080075a7 */ /* 0x001064000800017f */
[----:B-1----:R-:W-:Y:S05]  /*75a0*/  @!P0 NANOSLEEP.SYNCS 0x989680 ;  /* 0x009896800000895d */ /* 0x002fea0003900000 */
[----:B------:R-:W1:Y:S02]  /*75b0*/  @!P0 SYNCS.PHASECHK.TRANS64 P0, [R8+URZ], R5 ;  /* 0x00000005080085a7 */ /* 0x000e64000800007f */
[----:B-1----:R-:W-:Y:S05]  /*75c0*/  @!P0 BRA `(.L_x_135) ;  /* 0xfffffffc00f08947 */ /* 0x002fea000383ffff */
[----:B------:R-:W-:Y:S05]  /*75d0*/  BRA `(.L_x_154) ;  /* 0xfffffff800587947 */ /* 0x000fea000383ffff */
.L_x_136:
[----:B0-----:R0:W1:Y:S02]  /*75e0*/  SYNCS.PHASECHK.TRANS64.TRYWAIT P0, [R9+URZ], R4 ;  /* 0x00000004090075a7 */ /* 0x001064000800017f */
[----:B-1----:R-:W-:Y:S05]  /*75f0*/  @!P0 NANOSLEEP.SYNCS 0x989680 ;  /* 0x009896800000895d */ /* 0x002fea0003900000 */
[----:B------:R-:W1:Y:S02]  /*7600*/  @!P0 SYNCS.PHASECHK.TRANS64 P0, [R9+URZ], R4 ;  /* 0x00000004090085a7 */ /* 0x000e64000800007f */
[----:B-1----:R-:W-:Y:S05]  /*7610*/  @!P0 BRA `(.L_x_136) ;  /* 0xfffffffc00f08947 */ /* 0x002fea000383ffff */
[----:B------:R-:W-:Y:S05]  /*7620*/  BRA `(.L_x_155) ;  /* 0xfffffff800687947 */ /* 0x000fea000383ffff */
.L_x_137:
[----:B0-----:R0:W1:Y:S02]  /*7630*/  SYNCS.PHASECHK.TRANS64.TRYWAIT P0, [R8+URZ], R5 ;  /* 0x00000005080075a7 */ /* 0x001064000800017f */
[----:B-1----:R-:W-:Y:S05]  /*7640*/  @!P0 NANOSLEEP.SYNCS 0x989680 ;  /* 0x009896800000895d */ /* 0x002fea0003900000 */
[----:B------:R-:W1:Y:S02]  /*7650*/  @!P0 SYNCS.PHASECHK.TRANS64 P0, [R8+URZ], R5 ;  /* 0x00000005080085a7 */ /* 0x000e64000800007f */
[----:B-1----:R-:W-:Y:S05]  /*7660*/  @!P0 BRA `(.L_x_137) ;  /* 0xfffffffc00f08947 */ /* 0x002fea000383ffff */
[----:B------:R-:W-:Y:S05]  /*7670*/  BRA `(.L_x_156) ;  /* 0xfffffff800787947 */ /* 0x000fea000383ffff */
.L_x_138:
[----:B-1----:R1:W2:Y:S02]  /*7680*/  SYNCS.PHASECHK.TRANS64.TRYWAIT P0, [R11+URZ], R6 ;  /* 0x000000060b0075a7 */ /* 0x0022a4000800017f */
[----:B--2---:R-:W-:Y:S05]  /*7690*/  @!P0 NANOSLEEP.SYNCS 0x989680 ;  /* 0x009896800000895d */ /* 0x004fea0003900000 */
[----:B------:R-:W2:Y:S02]  /*76a0*/  @!P0 SYNCS.PHASECHK.TRANS64 P0, [R11+URZ], R6 ;  /* 0x000000060b0085a7 */ /* 0x000ea4000800007f */
[----:B--2---:R-:W-:Y:S05]  /*76b0*/  @!P0 BRA `(.L_x_138) ;  /* 0xfffffffc00f08947 */ /* 0x004fea000383ffff */
[----:B------:R-:W-:Y:S05]  /*76c0*/  BRA `(.L_x_157) ;  /* 0xfffffff800807947 */ /* 0x000fea000383ffff */
.L_x_158:
[----:B------:R-:W-:-:S00]  /*76d0*/  BRA `(.L_x_158) ;  /* 0xfffffffc00fc7947 */ /* 0x000fc0000383ffff */
[----:B------:R-:W-:-:S00]  /*76e0*/  NOP ;  /* 0x0000000000007918 */ /* 0x000fc00000000000 */
        /* <DEDUP_REMOVED lines=9> */
.L_x_159:


//--------------------- .nv.shared._ZN7cutlass13device_kernelINS_4gemm6kernel13GemmUniversalIN4cute5tupleIJiiiiEEENS1_10collective13CollectiveMmaINS1_37MainloopSm90TmaGmmaWarpSpecializedFP8ILi12ENS5_IJNS4_1CILi2EEENSA_ILi1EEESC_EEENS1_35KernelTmaWarpSpecializedCooperativeEEENS5_IJNSA_ILi256EEENSA_ILi32EEENSA_ILi64EEEEEENS_12float_e4m3_tENS5_IJlSC_lEEESK_SL_NS4_8TiledMMAINS4_8MMA_AtomIJNS4_4SM904GMMA30MMA_64x32x32_F32E4M3E4M3_SS_TNILNSP_7ScaleInE1ELSR_1EEEEEENS4_6LayoutISD_NS5_IJSC_NSA_ILi0EEESV_EEEEENS5_IJNS4_10UnderscoreESY_SY_EEEEENS4_13SM90_TMA_LOADENS4_14ComposedLayoutINS4_7SwizzleILi2ELi4ELi3EEENS4_18smem_ptr_flag_bitsILi8EEENSU_INS5_IJNSA_ILi8EEESI_EEENS5_IJSI_SC_EEEEEEEvNS4_8identityENS4_23SM90_TMA_LOAD_MULTICASTES1B_vS1C_EENS_8epilogue10collective6detail29Sm90TmaWarpSpecializedAdapterINS1G_15DefaultEpilogueISK_SL_SL_NS1F_6thread17LinearCombinationISK_Li1EffLNS1K_9ScaleType4KindE0ELNS_15FloatRoundStyleE2ESK_EENS1_15EpilogueDefaultEEEEEvvEEEEvNT_6ParamsE --------------------------
	.section	.nv.shared._ZN7cutlass13device_kernelINS_4gemm6kernel13GemmUniversalIN4cute5tupleIJiiiiEEENS1_10collective13CollectiveMmaINS1_37MainloopSm90TmaGmmaWarpSpecializedFP8ILi12ENS5_IJNS4_1CILi2EEENSA_ILi1EEESC_EEENS1_35KernelTmaWarpSpecializedCooperativeEEENS5_IJNSA_ILi256EEENSA_ILi32EEENSA_ILi64EEEEEENS_12float_e4m3_tENS5_IJlSC_lEEESK_SL_NS4_8TiledMMAINS4_8MMA_AtomIJNS4_4SM904GMMA30MMA_64x32x32_F32E4M3E4M3_SS_TNILNSP_7ScaleInE1ELSR_1EEEEEENS4_6LayoutISD_NS5_IJSC_NSA_ILi0EEESV_EEEEENS5_IJNS4_10UnderscoreESY_SY_EEEEENS4_13SM90_TMA_LOADENS4_14ComposedLayoutINS4_7SwizzleILi2ELi4ELi3EEENS4_18smem_ptr_flag_bitsILi8EEENSU_INS5_IJNSA_ILi8EEESI_EEENS5_IJSI_SC_EEEEEEEvNS4_8identityENS4_23SM90_TMA_LOAD_MULTICASTES1B_vS1C_EENS_8epilogue10collective6detail29Sm90TmaWarpSpecializedAdapterINS1G_15DefaultEpilogueISK_SL_SL_NS1F_6thread17LinearCombinationISK_Li1EffLNS1K_9ScaleType4KindE0ELNS_15FloatRoundStyleE2ESK_EENS1_15EpilogueDefaultEEEEEvvEEEEvNT_6ParamsE,"aw",@nobits
	.sectionflags	@""
	.align	16
	.zero		1024


//--------------------- .nv.shared.reserved.0     --------------------------
	.section	.nv.shared.reserved.0,"aw",@nobits
	.weak		__nv_reservedSMEM_offset_0_alias
	.size		__nv_reservedSMEM_offset_0_alias, 0, 0
	.other		__nv_reservedSMEM_offset_0_alias,@"STO_CUDA_RESERVED_SHARED STV_DEFAULT"
__nv_reservedSMEM_offset_0_alias:
	.zero		0


//--------------------- .nv.global                --------------------------
	.section	.nv.global,"aw",@nobits
.nv.global:
	.type		_ZN39_INTERNAL_9fdd12db_4_k_cu_8139549d_42664cute1_E,@object
	.size		_ZN39_INTERNAL_9fdd12db_4_k_cu_8139549d_42664cute1_E,(_ZN39_INTERNAL_9fdd12db_4_k_cu_8139549d_42664cuda3std3__45__cpo6cbeginE - _ZN39_INTERNAL_9fdd12db_4_k_cu_8139549d_42664cute1_E)
_ZN39_INTERNAL_9fdd12db_4_k_cu_8139549d_42664cute1_E:
	.zero		1
	.type		_ZN39_INTERNAL_9fdd12db_4_k_cu_8139549d_42664cuda3std3__45__cpo6cbeginE,@object
	.size		_ZN39_INTERNAL_9fdd12db_4_k_cu_8139549d_42664cuda3std3__45__cpo6cbeginE,(_ZN39_INTERNAL_9fdd12db_4_k_cu_8139549d_42664cuda3std3__48in_placeE - _ZN39_INTERNAL_9fdd12db_4_k_cu_8139549d_42664cuda3std3__45__cpo6cbeginE)
_ZN39_INTERNAL_9fdd12db_4_k_cu_8139549d_42664cuda3std3__45__cpo6cbeginE:
	.zero		1
	.type		_ZN39_INTERNAL_9fdd12db_4_k_cu_8139549d_42664cuda3std3__48in_placeE,@object
	.size		_ZN39_INTERNAL_9fdd12db_4_k_cu_8139549d_42664cuda3std3__48in_placeE,(_ZN39_INTERNAL_9fdd12db_4_k_cu_8139549d_42664cuda3std6ranges3__45__cpo9iter_moveE - _ZN39_INTERNAL_9fdd12db_4_k_cu_8139549d_42664cuda3std3__48in_placeE)
_ZN39_INTERNAL_9fdd12db_4_k_cu_8139549d_42664cuda3std3__48in_placeE:
	.zero		1
	.type		_ZN39_INTERNAL_9fdd12db_4_k_cu_8139549d_42664cuda3std6ranges3__45__cpo9iter_moveE,@object
	.size		_ZN39_INTERNAL_9fdd12db_4_k_cu_8139549d_42664cuda3std6ranges3__45__cpo9iter_moveE,(_ZN39_INTERNAL_9fdd12db_4_k_cu_8139549d_42664cuda3std3__45__cpo5beginE - _ZN39_INTERNAL_9fdd12db_4_k_cu_8139549d_42664cuda3std6ranges3__45__cpo9iter_moveE)
_ZN39_INTERNAL_9fdd12db_4_k_cu_8139549d_42664cuda3std6ranges3__45__cpo9iter_moveE:
	.zero		1
	.type		_ZN39_INTERNAL_9fdd12db_4_k_cu_8139549d_42664cuda3std3__45__cpo5beginE,@object
	.size		_ZN39_INTERNAL_9fdd12db_4_k_cu_8139549d_42664cuda3std3__45__cpo5beginE,(_ZN39_INTERNAL_9fdd12db_4_k_cu_8139549d_42664cuda3std3__441_GLOBAL__N__9fdd12db_4_k_cu_8139549d_42666ignoreE - _ZN39_INTERNAL_9fdd12db_4_k_cu_8139549d_42664cuda3std3__45__cpo5beginE)
_ZN39_INTERNAL_9fdd12db_4_k_cu_8139549d_42664cuda3std3__45__cpo5beginE:
	.zero		1
	.type		_ZN39_INTERNAL_9fdd12db_4_k_cu_8139549d_42664cuda3std3__441_GLOBAL__N__9fdd12db_4_k_cu_8139549d_42666ignoreE,@object
	.size		_ZN39_INTERNAL_9fdd12db_4_k_cu_8139549d_42664cuda3std3__441_GLOBAL__N__9fdd12db_4_k_cu_8139549d_42666ignoreE,(_ZN39_INTERNAL_9fdd12db_4_k_cu_8139549d_42664cute7productE - _ZN39_INTERNAL_9fdd12db_4_k_cu_8139549d_42664cuda3std3__441_GLOBAL__N__9fdd12db_4_k_cu_8139549d_42666ignoreE)
_ZN39_INTERNAL_9fdd12db_4_k_cu_8139549d_42664cuda3std3__441_GLOBAL__N__9fdd12db_4_k_cu_8139549d_42666ignoreE:
	.zero		1
	.type		_ZN39_INTERNAL_9fdd12db_4_k_cu_8139549d_42664cute7productE,@object
	.size		_ZN39_INTERNAL_9fdd12db_4_k_cu_8139549d_42664cute7productE,(_ZN39_INTERNAL_9fdd12db_4_k_cu_8139549d_42664cuda3std3__45__cpo3endE - _ZN39_INTERNAL_9fdd12db_4_k_cu_8139549d_42664cute7productE)
_ZN39_INTERNAL_9fdd12db_4_k_cu_8139549d_42664cute7productE:
	.zero		1
	.type		_ZN39_INTERNAL_9fdd12db_4_k_cu_8139549d_42664cuda3std3__45__cpo3endE,@object
	.size		_ZN39_INTERNAL_9fdd12db_4_k_cu_8139549d_42664cuda3std3__45__cpo3endE,(_ZN39_INTERNAL_9fdd12db_4_k_cu_8139549d_42664cuda3std3__419piecewise_constructE - _ZN39_INTERNAL_9fdd12db_4_k_cu_8139549d_42664cuda3std3__45__cpo3endE)
_ZN39_INTERNAL_9fdd12db_4_k_cu_8139549d_42664cuda3std3__45__cpo3endE:
	.zero		1
	.type		_ZN39_INTERNAL_9fdd12db_4_k_cu_8139549d_42664cuda3std3__419piecewise_constructE,@object
	.size		_ZN39_INTERNAL_9fdd12db_4_k_cu_8139549d_42664cuda3std3__419piecewise_constructE,(_ZN39_INTERNAL_9fdd12db_4_k_cu_8139549d_42664cuda3std3__45__cpo4cendE - _ZN39_INTERNAL_9fdd12db_4_k_cu_8139549d_42664cuda3std3__419piecewise_constructE)
_ZN39_INTERNAL_9fdd12db_4_k_cu_8139549d_42664cuda3std3__419piecewise_constructE:
	.zero		1
	.type		_ZN39_INTERNAL_9fdd12db_4_k_cu_8139549d_42664cuda3std3__45__cpo4cendE,@object
	.size		_ZN39_INTERNAL_9fdd12db_4_k_cu_8139549d_42664cuda3std3__45__cpo4cendE,(_ZN39_INTERNAL_9fdd12db_4_k_cu_8139549d_42664cuda3std6ranges3__45__cpo4swapE - _ZN39_INTERNAL_9fdd12db_4_k_cu_8139549d_42664cuda3std3__45__cpo4cendE)
_ZN39_INTERNAL_9fdd12db_4_k_cu_8139549d_42664cuda3std3__45__cpo4cendE:
	.zero		1
	.type		_ZN39_INTERNAL_9fdd12db_4_k_cu_8139549d_42664cuda3std6ranges3__45__cpo4swapE,@object
	.size		_ZN39_INTERNAL_9fdd12db_4_k_cu_8139549d_42664cuda3std6ranges3__45__cpo4swapE,(.L_7 - _ZN39_INTERNAL_9fdd12db_4_k_cu_8139549d_42664cuda3std6ranges3__45__cpo4swapE)
_ZN39_INTERNAL_9fdd12db_4_k_cu_8139549d_42664cuda3std6ranges3__45__cpo4swapE:
	.zero		1
.L_7:


//--------------------- .nv.constant0._ZN7cutlass13device_kernelINS_4gemm6kernel13GemmUniversalIN4cute5tupleIJiiiiEEENS1_10collective13CollectiveMmaINS1_37MainloopSm90TmaGmmaWarpSpecializedFP8ILi12ENS5_IJNS4_1CILi2EEENSA_ILi1EEESC_EEENS1_35KernelTmaWarpSpecializedCooperativeEEENS5_IJNSA_ILi256EEENSA_ILi32EEENSA_ILi64EEEEEENS_12float_e4m3_tENS5_IJlSC_lEEESK_SL_NS4_8TiledMMAINS4_8MMA_AtomIJNS4_4SM904GMMA30MMA_64x32x32_F32E4M3E4M3_SS_TNILNSP_7ScaleInE1ELSR_1EEEEEENS4_6LayoutISD_NS5_IJSC_NSA_ILi0EEESV_EEEEENS5_IJNS4_10UnderscoreESY_SY_EEEEENS4_13SM90_TMA_LOADENS4_14ComposedLayoutINS4_7SwizzleILi2ELi4ELi3EEENS4_18smem_ptr_flag_bitsILi8EEENSU_INS5_IJNSA_ILi8EEESI_EEENS5_IJSI_SC_EEEEEEEvNS4_8identityENS4_23SM90_TMA_LOAD_MULTICASTES1B_vS1C_EENS_8epilogue10collective6detail29Sm90TmaWarpSpecializedAdapterINS1G_15DefaultEpilogueISK_SL_SL_NS1F_6thread17LinearCombinationISK_Li1EffLNS1K_9ScaleType4KindE0ELNS_15FloatRoundStyleE2ESK_EENS1_15EpilogueDefaultEEEEEvvEEEEvNT_6ParamsE --------------------------
	.section	.nv.constant0._ZN7cutlass13device_kernelINS_4gemm6kernel13GemmUniversalIN4cute5tupleIJiiiiEEENS1_10collective13CollectiveMmaINS1_37MainloopSm90TmaGmmaWarpSpecializedFP8ILi12ENS5_IJNS4_1CILi2EEENSA_ILi1EEESC_EEENS1_35KernelTmaWarpSpecializedCooperativeEEENS5_IJNSA_ILi256EEENSA_ILi32EEENSA_ILi64EEEEEENS_12float_e4m3_tENS5_IJlSC_lEEESK_SL_NS4_8TiledMMAINS4_8MMA_AtomIJNS4_4SM904GMMA30MMA_64x32x32_F32E4M3E4M3_SS_TNILNSP_7ScaleInE1ELSR_1EEEEEENS4_6LayoutISD_NS5_IJSC_NSA_ILi0EEESV_EEEEENS5_IJNS4_10UnderscoreESY_SY_EEEEENS4_13SM90_TMA_LOADENS4_14ComposedLayoutINS4_7SwizzleILi2ELi4ELi3EEENS4_18smem_ptr_flag_bitsILi8EEENSU_INS5_IJNSA_ILi8EEESI_EEENS5_IJSI_SC_EEEEEEEvNS4_8identityENS4_23SM90_TMA_LOAD_MULTICASTES1B_vS1C_EENS_8epilogue10collective6detail29Sm90TmaWarpSpecializedAdapterINS1G_15DefaultEpilogueISK_SL_SL_NS1F_6thread17LinearCombinationISK_Li1EffLNS1K_9ScaleType4KindE0ELNS_15FloatRoundStyleE2ESK_EENS1_15EpilogueDefaultEEEEEvvEEEEvNT_6ParamsE,"a",@progbits
	.sectionflags	@""
	.align	4
.nv.constant0._ZN7cutlass13device_kernelINS_4gemm6kernel13GemmUniversalIN4cute5tupleIJiiiiEEENS1_10collective13CollectiveMmaINS1_37MainloopSm90TmaGmmaWarpSpecializedFP8ILi12ENS5_IJNS4_1CILi2EEENSA_ILi1EEESC_EEENS1_35KernelTmaWarpSpecializedCooperativeEEENS5_IJNSA_ILi256EEENSA_ILi32EEENSA_ILi64EEEEEENS_12float_e4m3_tENS5_IJlSC_lEEESK_SL_NS4_8TiledMMAINS4_8MMA_AtomIJNS4_4SM904GMMA30MMA_64x32x32_F32E4M3E4M3_SS_TNILNSP_7ScaleInE1ELSR_1EEEEEENS4_6LayoutISD_NS5_IJSC_NSA_ILi0EEESV_EEEEENS5_IJNS4_10UnderscoreESY_SY_EEEEENS4_13SM90_TMA_LOADENS4_14ComposedLayoutINS4_7SwizzleILi2ELi4ELi3EEENS4_18smem_ptr_flag_bitsILi8EEENSU_INS5_IJNSA_ILi8EEESI_EEENS5_IJSI_SC_EEEEEEEvNS4_8identityENS4_23SM90_TMA_LOAD_MULTICASTES1B_vS1C_EENS_8epilogue10collective6detail29Sm90TmaWarpSpecializedAdapterINS1G_15DefaultEpilogueISK_SL_SL_NS1F_6thread17LinearCombinationISK_Li1EffLNS1K_9ScaleType4KindE0ELNS_15FloatRoundStyleE2ESK_EENS1_15EpilogueDefaultEEEEEvvEEEEvNT_6ParamsE:
	.zero		1664


//--------------------- SYMBOLS --------------------------

	.type		.nv.reservedSmem.offset0,@object
	.size		.nv.reservedSmem.offset0,0x4
